	.target	sm_100a

	.elftype	@"ET_EXEC"


//--------------------- .note.nv.tkinfo           --------------------------
	.section	.note.nv.tkinfo,"",@"SHT_NOTE"
	.sectionflags	@"SHF_NOTE_NV_TKINFO"
	.tkinfo
        /*0018*/ 	.word	0x00000002
        /*0030*/ 	.string	""
        /*0030*/ 	.string	"ptxas"
        /*0030*/ 	.string	"Cuda compilation tools, release 13.0, V13.0.88"
        /*0030*/ 	.string	"Build cuda_13.0.r13.0/compiler.36424714_0"
        /*0030*/ 	.string	"-arch sm_100a -m 64 "



//--------------------- .note.nv.cuinfo           --------------------------
	.section	.note.nv.cuinfo,"",@"SHT_NOTE"
	.sectionflags	@"SHF_NOTE_NV_CUINFO"
        /*0018*/ 	.short	0x0002
        /*001a*/ 	.short	0x0064
        /*001c*/ 	.short	0x0082
	.zero		2


//--------------------- .nv.info                  --------------------------
	.section	.nv.info,"",@"SHT_CUDA_INFO"
	.align	4


	//----- nvinfo : EIATTR_REGCOUNT
	.align		4
        /*0000*/ 	.byte	0x04, 0x2f
        /*0002*/ 	.short	(.L_19 - .L_18)
	.align		4
.L_18:
        /*0004*/ 	.word	index@(_ZN7cutlass13device_kernelINS_4conv6kernel13ConvUniversalINS1_16ConvProblemShapeILNS1_8OperatorE1ELi3EEENS1_10collective14CollectiveConvINS1_47MainloopSm100TmaUmmaWarpSpecializedImplicitGemmILS5_1ELi20ELi3ELi1ELi2EN4cute5tupleIJNSA_1CILi2EEENSC_ILi1EEESE_EEEEENSB_IJNSC_ILi256EEENSC_ILi64EEENSB_IJNSC_ILi32EEEEEEEEENS_10bfloat16_tESM_NSA_8TiledMMAINSA_8MMA_AtomIJNSA_26SM100_MMA_F16BF16_2x1SM_SSISM_SM_fLi256ELi64ELNSA_4UMMA5MajorE0ELSR_1ELNSQ_7ScaleInE0ELSS_0EEEEEENSA_6LayoutINSB_IJSE_SE_SE_EEENSB_IJNSC_ILi0EEESX_SX_EEEEENSB_IJNSA_10UnderscoreES10_S10_EEEEENS7_6detail27Sm100ImplicitGemmTileTraitsINSA_25SM100_TMA_2SM_LOAD_IM2COLENSA_14ComposedLayoutINSA_7SwizzleILi2ELi4ELi3EEENSA_18smem_ptr_flag_bitsILi16EEENSV_INSB_IJNSC_ILi8EEESJ_EEENSB_IJSJ_SE_EEEEEEEvEENS14_INSA_18SM100_TMA_2SM_LOADENS16_IS18_S1A_NSV_INSB_IJSJ_S1B_EEENSB_IJSE_SJ_EEEEEEEvEEEENS_8epilogue10collective18CollectiveEpilogueINS1O_23Sm100TmaWarpSpecializedILi3ELi2ELi32ELb1ELb0EEEJNSB_IJNSC_ILi128EEESI_SK_EEENSB_IJNSV_IS1T_SE_EENSV_ISJ_SE_EEEEESM_NSB_IJNSB_IJllllEEESE_SX_EEESM_S1Z_NS1O_6fusion15FusionCallbacksIS1S_NS20_17LinearCombinationISM_fSM_fLNS_15FloatRoundStyleE2EEES1U_S1X_JEEENSA_5SM1004TMEM4LOAD26SM100_TMEM_LOAD_32dp32b32xENSA_20SM90_TMA_LOAD_IM2COLES1F_NSA_39AutoVectorizingCopyWithAssumedAlignmentILi128EEENSA_21SM90_TMA_STORE_IM2COLES1F_S2C_S2C_EEEvvEEEEvNT_6ParamsE)
        /*0008*/ 	.word	0x0000007d


	//----- nvinfo : EIATTR_FRAME_SIZE
	.align		4
.L_19:
        /*000c*/ 	.byte	0x04, 0x11
        /*000e*/ 	.short	(.L_21 - .L_20)
	.align		4
.L_20:
        /*0010*/ 	.word	index@($__internal_2_$__cuda_sm10x_tcgen05_guardrail_trap_unallocated_columns_being_dealloced)
        /*0014*/ 	.word	0x00000008


	//----- nvinfo : EIATTR_FRAME_SIZE
	.align		4
.L_21:
        /*0018*/ 	.byte	0x04, 0x11
        /*001a*/ 	.short	(.L_23 - .L_22)
	.align		4
.L_22:
        /*001c*/ 	.word	index@($__internal_1_$__cuda_sm10x_tcgen05_guardrail_trap_phase_invalid_during_alloc)
        /*0020*/ 	.word	0x00000008


	//----- nvinfo : EIATTR_FRAME_SIZE
	.align		4
.L_23:
        /*0024*/ 	.byte	0x04, 0x11
        /*0026*/ 	.short	(.L_25 - .L_24)
	.align		4
.L_24:
        /*0028*/ 	.word	index@($__internal_0_$__cuda_sm10x_tcgen05_guardrail_trap_col_being_dealloced_not_returned_by_alloc)
        /*002c*/ 	.word	0x00000008


	//----- nvinfo : EIATTR_FRAME_SIZE
	.align		4
.L_25:
        /*0030*/ 	.byte	0x04, 0x11
        /*0032*/ 	.short	(.L_27 - .L_26)
	.align		4
.L_26:
        /*0034*/ 	.word	index@(_ZN7cutlass13device_kernelINS_4conv6kernel13ConvUniversalINS1_16ConvProblemShapeILNS1_8OperatorE1ELi3EEENS1_10collective14CollectiveConvINS1_47MainloopSm100TmaUmmaWarpSpecializedImplicitGemmILS5_1ELi20ELi3ELi1ELi2EN4cute5tupleIJNSA_1CILi2EEENSC_ILi1EEESE_EEEEENSB_IJNSC_ILi256EEENSC_ILi64EEENSB_IJNSC_ILi32EEEEEEEEENS_10bfloat16_tESM_NSA_8TiledMMAINSA_8MMA_AtomIJNSA_26SM100_MMA_F16BF16_2x1SM_SSISM_SM_fLi256ELi64ELNSA_4UMMA5MajorE0ELSR_1ELNSQ_7ScaleInE0ELSS_0EEEEEENSA_6LayoutINSB_IJSE_SE_SE_EEENSB_IJNSC_ILi0EEESX_SX_EEEEENSB_IJNSA_10UnderscoreES10_S10_EEEEENS7_6detail27Sm100ImplicitGemmTileTraitsINSA_25SM100_TMA_2SM_LOAD_IM2COLENSA_14ComposedLayoutINSA_7SwizzleILi2ELi4ELi3EEENSA_18smem_ptr_flag_bitsILi16EEENSV_INSB_IJNSC_ILi8EEESJ_EEENSB_IJSJ_SE_EEEEEEEvEENS14_INSA_18SM100_TMA_2SM_LOADENS16_IS18_S1A_NSV_INSB_IJSJ_S1B_EEENSB_IJSE_SJ_EEEEEEEvEEEENS_8epilogue10collective18CollectiveEpilogueINS1O_23Sm100TmaWarpSpecializedILi3ELi2ELi32ELb1ELb0EEEJNSB_IJNSC_ILi128EEESI_SK_EEENSB_IJNSV_IS1T_SE_EENSV_ISJ_SE_EEEEESM_NSB_IJNSB_IJllllEEESE_SX_EEESM_S1Z_NS1O_6fusion15FusionCallbacksIS1S_NS20_17LinearCombinationISM_fSM_fLNS_15FloatRoundStyleE2EEES1U_S1X_JEEENSA_5SM1004TMEM4LOAD26SM100_TMEM_LOAD_32dp32b32xENSA_20SM90_TMA_LOAD_IM2COLES1F_NSA_39AutoVectorizingCopyWithAssumedAlignmentILi128EEENSA_21SM90_TMA_STORE_IM2COLES1F_S2C_S2C_EEEvvEEEEvNT_6ParamsE)
        /*0038*/ 	.word	0x00000008


	//----- nvinfo : EIATTR_MIN_STACK_SIZE
	.align		4
.L_27:
        /*003c*/ 	.byte	0x04, 0x12
        /*003e*/ 	.short	(.L_29 - .L_28)
	.align		4
.L_28:
        /*0040*/ 	.word	index@(_ZN7cutlass13device_kernelINS_4conv6kernel13ConvUniversalINS1_16ConvProblemShapeILNS1_8OperatorE1ELi3EEENS1_10collective14CollectiveConvINS1_47MainloopSm100TmaUmmaWarpSpecializedImplicitGemmILS5_1ELi20ELi3ELi1ELi2EN4cute5tupleIJNSA_1CILi2EEENSC_ILi1EEESE_EEEEENSB_IJNSC_ILi256EEENSC_ILi64EEENSB_IJNSC_ILi32EEEEEEEEENS_10bfloat16_tESM_NSA_8TiledMMAINSA_8MMA_AtomIJNSA_26SM100_MMA_F16BF16_2x1SM_SSISM_SM_fLi256ELi64ELNSA_4UMMA5MajorE0ELSR_1ELNSQ_7ScaleInE0ELSS_0EEEEEENSA_6LayoutINSB_IJSE_SE_SE_EEENSB_IJNSC_ILi0EEESX_SX_EEEEENSB_IJNSA_10UnderscoreES10_S10_EEEEENS7_6detail27Sm100ImplicitGemmTileTraitsINSA_25SM100_TMA_2SM_LOAD_IM2COLENSA_14ComposedLayoutINSA_7SwizzleILi2ELi4ELi3EEENSA_18smem_ptr_flag_bitsILi16EEENSV_INSB_IJNSC_ILi8EEESJ_EEENSB_IJSJ_SE_EEEEEEEvEENS14_INSA_18SM100_TMA_2SM_LOADENS16_IS18_S1A_NSV_INSB_IJSJ_S1B_EEENSB_IJSE_SJ_EEEEEEEvEEEENS_8epilogue10collective18CollectiveEpilogueINS1O_23Sm100TmaWarpSpecializedILi3ELi2ELi32ELb1ELb0EEEJNSB_IJNSC_ILi128EEESI_SK_EEENSB_IJNSV_IS1T_SE_EENSV_ISJ_SE_EEEEESM_NSB_IJNSB_IJllllEEESE_SX_EEESM_S1Z_NS1O_6fusion15FusionCallbacksIS1S_NS20_17LinearCombinationISM_fSM_fLNS_15FloatRoundStyleE2EEES1U_S1X_JEEENSA_5SM1004TMEM4LOAD26SM100_TMEM_LOAD_32dp32b32xENSA_20SM90_TMA_LOAD_IM2COLES1F_NSA_39AutoVectorizingCopyWithAssumedAlignmentILi128EEENSA_21SM90_TMA_STORE_IM2COLES1F_S2C_S2C_EEEvvEEEEvNT_6ParamsE)
        /*0044*/ 	.word	0x00000008
.L_29:


//--------------------- .nv.compat                --------------------------
	.section	.nv.compat,"",@"SHT_CUDA_COMPAT_INFO"
	.align	4
        /*0000*/ 	.byte	0x02, 0x09, 0x01, 0x00, 0x02, 0x02, 0x02, 0x00, 0x02, 0x05, 0x05, 0x00, 0x03, 0x07, 0x01, 0x01
        /*0010*/ 	.byte	0x02, 0x03, 0x01, 0x00, 0x02, 0x06, 0x01, 0x00, 0x04, 0x0b, 0x08, 0x00, 0x09, 0x00, 0x00, 0x00
        /*0020*/ 	.byte	0x00, 0x00, 0x00, 0x00


//--------------------- .nv.info._ZN7cutlass13device_kernelINS_4conv6kernel13ConvUniversalINS1_16ConvProblemShapeILNS1_8OperatorE1ELi3EEENS1_10collective14CollectiveConvINS1_47MainloopSm100TmaUmmaWarpSpecializedImplicitGemmILS5_1ELi20ELi3ELi1ELi2EN4cute5tupleIJNSA_1CILi2EEENSC_ILi1EEESE_EEEEENSB_IJNSC_ILi256EEENSC_ILi64EEENSB_IJNSC_ILi32EEEEEEEEENS_10bfloat16_tESM_NSA_8TiledMMAINSA_8MMA_AtomIJNSA_26SM100_MMA_F16BF16_2x1SM_SSISM_SM_fLi256ELi64ELNSA_4UMMA5MajorE0ELSR_1ELNSQ_7ScaleInE0ELSS_0EEEEEENSA_6LayoutINSB_IJSE_SE_SE_EEENSB_IJNSC_ILi0EEESX_SX_EEEEENSB_IJNSA_10UnderscoreES10_S10_EEEEENS7_6detail27Sm100ImplicitGemmTileTraitsINSA_25SM100_TMA_2SM_LOAD_IM2COLENSA_14ComposedLayoutINSA_7SwizzleILi2ELi4ELi3EEENSA_18smem_ptr_flag_bitsILi16EEENSV_INSB_IJNSC_ILi8EEESJ_EEENSB_IJSJ_SE_EEEEEEEvEENS14_INSA_18SM100_TMA_2SM_LOADENS16_IS18_S1A_NSV_INSB_IJSJ_S1B_EEENSB_IJSE_SJ_EEEEEEEvEEEENS_8epilogue10collective18CollectiveEpilogueINS1O_23Sm100TmaWarpSpecializedILi3ELi2ELi32ELb1ELb0EEEJNSB_IJNSC_ILi128EEESI_SK_EEENSB_IJNSV_IS1T_SE_EENSV_ISJ_SE_EEEEESM_NSB_IJNSB_IJllllEEESE_SX_EEESM_S1Z_NS1O_6fusion15FusionCallbacksIS1S_NS20_17LinearCombinationISM_fSM_fLNS_15FloatRoundStyleE2EEES1U_S1X_JEEENSA_5SM1004TMEM4LOAD26SM100_TMEM_LOAD_32dp32b32xENSA_20SM90_TMA_LOAD_IM2COLES1F_NSA_39AutoVectorizingCopyWithAssumedAlignmentILi128EEENSA_21SM90_TMA_STORE_IM2COLES1F_S2C_S2C_EEEvvEEEEvNT_6ParamsE --------------------------
	.section	.nv.info._ZN7cutlass13device_kernelINS_4conv6kernel13ConvUniversalINS1_16ConvProblemShapeILNS1_8OperatorE1ELi3EEENS1_10collective14CollectiveConvINS1_47MainloopSm100TmaUmmaWarpSpecializedImplicitGemmILS5_1ELi20ELi3ELi1ELi2EN4cute5tupleIJNSA_1CILi2EEENSC_ILi1EEESE_EEEEENSB_IJNSC_ILi256EEENSC_ILi64EEENSB_IJNSC_ILi32EEEEEEEEENS_10bfloat16_tESM_NSA_8TiledMMAINSA_8MMA_AtomIJNSA_26SM100_MMA_F16BF16_2x1SM_SSISM_SM_fLi256ELi64ELNSA_4UMMA5MajorE0ELSR_1ELNSQ_7ScaleInE0ELSS_0EEEEEENSA_6LayoutINSB_IJSE_SE_SE_EEENSB_IJNSC_ILi0EEESX_SX_EEEEENSB_IJNSA_10UnderscoreES10_S10_EEEEENS7_6detail27Sm100ImplicitGemmTileTraitsINSA_25SM100_TMA_2SM_LOAD_IM2COLENSA_14ComposedLayoutINSA_7SwizzleILi2ELi4ELi3EEENSA_18smem_ptr_flag_bitsILi16EEENSV_INSB_IJNSC_ILi8EEESJ_EEENSB_IJSJ_SE_EEEEEEEvEENS14_INSA_18SM100_TMA_2SM_LOADENS16_IS18_S1A_NSV_INSB_IJSJ_S1B_EEENSB_IJSE_SJ_EEEEEEEvEEEENS_8epilogue10collective18CollectiveEpilogueINS1O_23Sm100TmaWarpSpecializedILi3ELi2ELi32ELb1ELb0EEEJNSB_IJNSC_ILi128EEESI_SK_EEENSB_IJNSV_IS1T_SE_EENSV_ISJ_SE_EEEEESM_NSB_IJNSB_IJllllEEESE_SX_EEESM_S1Z_NS1O_6fusion15FusionCallbacksIS1S_NS20_17LinearCombinationISM_fSM_fLNS_15FloatRoundStyleE2EEES1U_S1X_JEEENSA_5SM1004TMEM4LOAD26SM100_TMEM_LOAD_32dp32b32xENSA_20SM90_TMA_LOAD_IM2COLES1F_NSA_39AutoVectorizingCopyWithAssumedAlignmentILi128EEENSA_21SM90_TMA_STORE_IM2COLES1F_S2C_S2C_EEEvvEEEEvNT_6ParamsE,"",@"SHT_CUDA_INFO"
	.sectionflags	@""
	.align	4


	//----- nvinfo : EIATTR_CUDA_API_VERSION
	.align		4
        /*0000*/ 	.byte	0x04, 0x37
        /*0002*/ 	.short	(.L_31 - .L_30)
.L_30:
        /*0004*/ 	.word	0x00000082


	//----- nvinfo : EIATTR_KPARAM_INFO
	.align		4
.L_31:
        /*0008*/ 	.byte	0x04, 0x17
        /*000a*/ 	.short	(.L_33 - .L_32)
.L_32:
        /*000c*/ 	.word	0x00000000
        /*0010*/ 	.short	0x0000
        /*0012*/ 	.short	0x0000
        /*0014*/ 	.byte	0x00, 0xf0, 0x01, 0x24


	//----- nvinfo : EIATTR_AT_ENTRY_FRAGMENTS
	.align		4
.L_33:
        /*0018*/ 	.byte	0x04, 0x4f
        /*001a*/ 	.short	(.L_35 - .L_34)


	//   ....[0]....
.L_34:
        /*001c*/ 	.word	0x00000007


	//----- nvinfo : EIATTR_RESERVED_SMEM_USED
	.align		4
.L_35:
        /*0020*/ 	.byte	0x01, 0x41
	.zero		2


	//----- nvinfo : EIATTR_SPARSE_MMA_MASK
	.align		4
        /*0024*/ 	.byte	0x03, 0x50
        /*0026*/ 	.short	0x0000


	//----- nvinfo : EIATTR_TCGEN05_2CTA_USED
	.align		4
        /*0028*/ 	.byte	0x01, 0x52
	.zero		2


	//----- nvinfo : EIATTR_MAXREG_COUNT
	.align		4
        /*002c*/ 	.byte	0x03, 0x1b
        /*002e*/ 	.short	0x00ff


	//----- nvinfo : EIATTR_NUM_BARRIERS
	.align		4
        /*0030*/ 	.byte	0x02, 0x4c
        /*0032*/ 	.byte	0x07
	.zero		1


	//----- nvinfo : EIATTR_EXTERNS
	.align		4
        /*0034*/ 	.byte	0x04, 0x0f
        /*0036*/ 	.short	(.L_37 - .L_36)


	//   ....[0]....
	.align		4
.L_36:
        /*0038*/ 	.word	index@(__assertfail)


	//----- nvinfo : EIATTR_MERCURY_ISA_VERSION
	.align		4
.L_37:
        /*003c*/ 	.byte	0x03, 0x5f
        /*003e*/ 	.short	0x0101


	//----- nvinfo : EIATTR_INT_WARP_WIDE_INSTR_OFFSETS
	.align		4
        /*0040*/ 	.byte	0x04, 0x31
        /*0042*/ 	.short	(.L_39 - .L_38)


	//   ....[0]....
.L_38:
        /*0044*/ 	.word	0x00000e60


	//   ....[1]....
        /*0048*/ 	.word	0x00000f10


	//   ....[2]....
        /*004c*/ 	.word	0x00004f30


	//   ....[3]....
        /*0050*/ 	.word	0x00004f50


	//   ....[4]....
        /*0054*/ 	.word	0x00004f80


	//   ....[5]....
        /*0058*/ 	.word	0x00005ca0


	//   ....[6]....
        /*005c*/ 	.word	0x00005dd0


	//   ....[7]....
        /*0060*/ 	.word	0x00005f60


	//   ....[8]....
        /*0064*/ 	.word	0x00006010


	//----- nvinfo : EIATTR_COOP_GROUP_MASK_REGIDS
	.align		4
.L_39:
        /*0068*/ 	.byte	0x04, 0x29
        /*006a*/ 	.short	(.L_41 - .L_40)


	//   ....[0]....
.L_40:
        /*006c*/ 	.word	0xffffffff


	//   ....[1]....
        /*0070*/ 	.word	0xffffffff


	//   ....[2]....
        /*0074*/ 	.word	0xffffffff


	//   ....[3]....
        /*0078*/ 	.word	0xffffffff


	//   ....[4]....
        /*007c*/ 	.word	0xffffffff


	//   ....[5]....
        /*0080*/ 	.word	0xffffffff


	//   ....[6]....
        /*0084*/ 	.word	0xffffffff


	//   ....[7]....
        /*0088*/ 	.word	0xffffffff


	//   ....[8]....
        /*008c*/ 	.word	0xffffffff


	//   ....[9]....
        /*0090*/ 	.word	0xffffffff


	//   ....[10]....
        /*0094*/ 	.word	0xffffffff


	//   ....[11]....
        /*0098*/ 	.word	0xffffffff


	//   ....[12]....
        /*009c*/ 	.word	0xffffffff


	//----- nvinfo : EIATTR_COOP_GROUP_INSTR_OFFSETS
	.align		4
.L_41:
        /*00a0*/ 	.byte	0x04, 0x28
        /*00a2*/ 	.short	(.L_43 - .L_42)


	//   ....[0]....
.L_42:
        /*00a4*/ 	.word	0x000000d0


	//   ....[1]....
        /*00a8*/ 	.word	0x00000540


	//   ....[2]....
        /*00ac*/ 	.word	0x00000910


	//   ....[3]....
        /*00b0*/ 	.word	0x00000a90


	//   ....[4]....
        /*00b4*/ 	.word	0x00000b90


	//   ....[5]....
        /*00b8*/ 	.word	0x00000ce0


	//   ....[6]....
        /*00bc*/ 	.word	0x00000f80


	//   ....[7]....
        /*00c0*/ 	.word	0x000028b0


	//   ....[8]....
        /*00c4*/ 	.word	0x00003f00


	//   ....[9]....
        /*00c8*/ 	.word	0x000043d0


	//   ....[10]....
        /*00cc*/ 	.word	0x00004400


	//   ....[11]....
        /*00d0*/ 	.word	0x00004e50


	//   ....[12]....
        /*00d4*/ 	.word	0x00005050


	//----- nvinfo : EIATTR_VRC_CTA_INIT_COUNT
	.align		4
.L_43:
        /*00d8*/ 	.byte	0x02, 0x4a
        /*00da*/ 	.byte	0x80
	.zero		1


	//----- nvinfo : EIATTR_SYSCALL_OFFSETS
	.align		4
        /*00dc*/ 	.byte	0x04, 0x46
        /*00de*/ 	.short	(.L_45 - .L_44)


	//   ....[0]....
.L_44:
        /*00e0*/ 	.word	0x00006d30


	//   ....[1]....
        /*00e4*/ 	.word	0x00006e20


	//   ....[2]....
        /*00e8*/ 	.word	0x00007890


	//   ....[3]....
        /*00ec*/ 	.word	0x00008580


	//----- nvinfo : EIATTR_MBARRIER_INSTR_OFFSETS
	.align		4
.L_45:
        /*00f0*/ 	.byte	0x04, 0x39
        /*00f2*/ 	.short	(.L_47 - .L_46)


	//   ....[0]....
.L_46:
        /*00f4*/ 	.word	0x00000670
        /*00f8*/ 	.word	0x000000ff
        /*00fc*/ 	.word	0x00000000
        /*0100*/ 	.short	0x0100
        /*0102*/ 	.byte	0x04
	.zero		1


	//   ....[1]....
        /*0104*/ 	.word	0x00000680
        /*0108*/ 	.word	0x000000ff
        /*010c*/ 	.word	0x000000a0
        /*0110*/ 	.short	0x0100
        /*0112*/ 	.byte	0x04
	.zero		1


	//   ....[2]....
        /*0114*/ 	.word	0x00000690
        /*0118*/ 	.word	0x000000ff
        /*011c*/ 	.word	0x00000008
        /*0120*/ 	.short	0x0100
        /*0122*/ 	.byte	0x04
	.zero		1


	//   ....[3]....
        /*0124*/ 	.word	0x000006a0
        /*0128*/ 	.word	0x000000ff
        /*012c*/ 	.word	0x000000a8
        /*0130*/ 	.short	0x0100
        /*0132*/ 	.byte	0x04
	.zero		1


	//   ....[4]....
        /*0134*/ 	.word	0x000006b0
        /*0138*/ 	.word	0x000000ff
        /*013c*/ 	.word	0x00000010
        /*0140*/ 	.short	0x0100
        /*0142*/ 	.byte	0x04
	.zero		1


	//   ....[5]....
        /*0144*/ 	.word	0x000006c0
        /*0148*/ 	.word	0x000000ff
        /*014c*/ 	.word	0x000000b0
        /*0150*/ 	.short	0x0100
        /*0152*/ 	.byte	0x04
	.zero		1


	//   ....[6]....
        /*0154*/ 	.word	0x000006d0
        /*0158*/ 	.word	0x000000ff
        /*015c*/ 	.word	0x00000018
        /*0160*/ 	.short	0x0100
        /*0162*/ 	.byte	0x04
	.zero		1


	//   ....[7]....
        /*0164*/ 	.word	0x000006e0
        /*0168*/ 	.word	0x000000ff
        /*016c*/ 	.word	0x000000b8
        /*0170*/ 	.short	0x0100
        /*0172*/ 	.byte	0x04
	.zero		1


	//   ....[8]....
        /*0174*/ 	.word	0x000006f0
        /*0178*/ 	.word	0x000000ff
        /*017c*/ 	.word	0x00000020
        /*0180*/ 	.short	0x0100
        /*0182*/ 	.byte	0x04
	.zero		1


	//   ....[9]....
        /*0184*/ 	.word	0x00000700
        /*0188*/ 	.word	0x000000ff
        /*018c*/ 	.word	0x000000c0
        /*0190*/ 	.short	0x0100
        /*0192*/ 	.byte	0x04
	.zero		1


	//   ....[10]....
        /*0194*/ 	.word	0x00000710
        /*0198*/ 	.word	0x000000ff
        /*019c*/ 	.word	0x00000028
        /*01a0*/ 	.short	0x0100
        /*01a2*/ 	.byte	0x04
	.zero		1


	//   ....[11]....
        /*01a4*/ 	.word	0x00000720
        /*01a8*/ 	.word	0x000000ff
        /*01ac*/ 	.word	0x000000c8
        /*01b0*/ 	.short	0x0100
        /*01b2*/ 	.byte	0x04
	.zero		1


	//   ....[12]....
        /*01b4*/ 	.word	0x00000730
        /*01b8*/ 	.word	0x000000ff
        /*01bc*/ 	.word	0x00000030
        /*01c0*/ 	.short	0x0100
        /*01c2*/ 	.byte	0x04
	.zero		1


	//   ....[13]....
        /*01c4*/ 	.word	0x00000740
        /*01c8*/ 	.word	0x000000ff
        /*01cc*/ 	.word	0x000000d0
        /*01d0*/ 	.short	0x0100
        /*01d2*/ 	.byte	0x04
	.zero		1


	//   ....[14]....
        /*01d4*/ 	.word	0x00000750
        /*01d8*/ 	.word	0x000000ff
        /*01dc*/ 	.word	0x00000038
        /*01e0*/ 	.short	0x0100
        /*01e2*/ 	.byte	0x04
	.zero		1


	//   ....[15]....
        /*01e4*/ 	.word	0x00000760
        /*01e8*/ 	.word	0x000000ff
        /*01ec*/ 	.word	0x000000d8
        /*01f0*/ 	.short	0x0100
        /*01f2*/ 	.byte	0x04
	.zero		1


	//   ....[16]....
        /*01f4*/ 	.word	0x00000770
        /*01f8*/ 	.word	0x000000ff
        /*01fc*/ 	.word	0x00000040
        /*0200*/ 	.short	0x0100
        /*0202*/ 	.byte	0x04
	.zero		1


	//   ....[17]....
        /*0204*/ 	.word	0x00000780
        /*0208*/ 	.word	0x000000ff
        /*020c*/ 	.word	0x000000e0
        /*0210*/ 	.short	0x0100
        /*0212*/ 	.byte	0x04
	.zero		1


	//   ....[18]....
        /*0214*/ 	.word	0x00000790
        /*0218*/ 	.word	0x000000ff
        /*021c*/ 	.word	0x00000048
        /*0220*/ 	.short	0x0100
        /*0222*/ 	.byte	0x04
	.zero		1


	//   ....[19]....
        /*0224*/ 	.word	0x000007a0
        /*0228*/ 	.word	0x000000ff
        /*022c*/ 	.word	0x000000e8
        /*0230*/ 	.short	0x0100
        /*0232*/ 	.byte	0x04
	.zero		1


	//   ....[20]....
        /*0234*/ 	.word	0x000007b0
        /*0238*/ 	.word	0x000000ff
        /*023c*/ 	.word	0x00000050
        /*0240*/ 	.short	0x0100
        /*0242*/ 	.byte	0x04
	.zero		1


	//   ....[21]....
        /*0244*/ 	.word	0x000007c0
        /*0248*/ 	.word	0x000000ff
        /*024c*/ 	.word	0x000000f0
        /*0250*/ 	.short	0x0100
        /*0252*/ 	.byte	0x04
	.zero		1


	//   ....[22]....
        /*0254*/ 	.word	0x000007d0
        /*0258*/ 	.word	0x000000ff
        /*025c*/ 	.word	0x00000058
        /*0260*/ 	.short	0x0100
        /*0262*/ 	.byte	0x04
	.zero		1


	//   ....[23]....
        /*0264*/ 	.word	0x000007e0
        /*0268*/ 	.word	0x000000ff
        /*026c*/ 	.word	0x000000f8
        /*0270*/ 	.short	0x0100
        /*0272*/ 	.byte	0x04
	.zero		1


	//   ....[24]....
        /*0274*/ 	.word	0x000007f0
        /*0278*/ 	.word	0x000000ff
        /*027c*/ 	.word	0x00000060
        /*0280*/ 	.short	0x0100
        /*0282*/ 	.byte	0x04
	.zero		1


	//   ....[25]....
        /*0284*/ 	.word	0x00000800
        /*0288*/ 	.word	0x000000ff
        /*028c*/ 	.word	0x00000100
        /*0290*/ 	.short	0x0100
        /*0292*/ 	.byte	0x04
	.zero		1


	//   ....[26]....
        /*0294*/ 	.word	0x00000810
        /*0298*/ 	.word	0x000000ff
        /*029c*/ 	.word	0x00000068
        /*02a0*/ 	.short	0x0100
        /*02a2*/ 	.byte	0x04
	.zero		1


	//   ....[27]....
        /*02a4*/ 	.word	0x00000820
        /*02a8*/ 	.word	0x000000ff
        /*02ac*/ 	.word	0x00000108
        /*02b0*/ 	.short	0x0100
        /*02b2*/ 	.byte	0x04
	.zero		1


	//   ....[28]....
        /*02b4*/ 	.word	0x00000830
        /*02b8*/ 	.word	0x000000ff
        /*02bc*/ 	.word	0x00000070
        /*02c0*/ 	.short	0x0100
        /*02c2*/ 	.byte	0x04
	.zero		1


	//   ....[29]....
        /*02c4*/ 	.word	0x00000840
        /*02c8*/ 	.word	0x000000ff
        /*02cc*/ 	.word	0x00000110
        /*02d0*/ 	.short	0x0100
        /*02d2*/ 	.byte	0x04
	.zero		1


	//   ....[30]....
        /*02d4*/ 	.word	0x00000850
        /*02d8*/ 	.word	0x000000ff
        /*02dc*/ 	.word	0x00000078
        /*02e0*/ 	.short	0x0100
        /*02e2*/ 	.byte	0x04
	.zero		1


	//   ....[31]....
        /*02e4*/ 	.word	0x00000860
        /*02e8*/ 	.word	0x000000ff
        /*02ec*/ 	.word	0x00000118
        /*02f0*/ 	.short	0x0100
        /*02f2*/ 	.byte	0x04
	.zero		1


	//   ....[32]....
        /*02f4*/ 	.word	0x00000870
        /*02f8*/ 	.word	0x000000ff
        /*02fc*/ 	.word	0x00000080
        /*0300*/ 	.short	0x0100
        /*0302*/ 	.byte	0x04
	.zero		1


	//   ....[33]....
        /*0304*/ 	.word	0x00000880
        /*0308*/ 	.word	0x000000ff
        /*030c*/ 	.word	0x00000120
        /*0310*/ 	.short	0x0100
        /*0312*/ 	.byte	0x04
	.zero		1


	//   ....[34]....
        /*0314*/ 	.word	0x00000890
        /*0318*/ 	.word	0x000000ff
        /*031c*/ 	.word	0x00000088
        /*0320*/ 	.short	0x0100
        /*0322*/ 	.byte	0x04
	.zero		1


	//   ....[35]....
        /*0324*/ 	.word	0x000008a0
        /*0328*/ 	.word	0x000000ff
        /*032c*/ 	.word	0x00000128
        /*0330*/ 	.short	0x0100
        /*0332*/ 	.byte	0x04
	.zero		1


	//   ....[36]....
        /*0334*/ 	.word	0x000008b0
        /*0338*/ 	.word	0x000000ff
        /*033c*/ 	.word	0x00000090
        /*0340*/ 	.short	0x0100
        /*0342*/ 	.byte	0x04
	.zero		1


	//   ....[37]....
        /*0344*/ 	.word	0x000008c0
        /*0348*/ 	.word	0x000000ff
        /*034c*/ 	.word	0x00000130
        /*0350*/ 	.short	0x0100
        /*0352*/ 	.byte	0x04
	.zero		1


	//   ....[38]....
        /*0354*/ 	.word	0x000008d0
        /*0358*/ 	.word	0x000000ff
        /*035c*/ 	.word	0x00000098
        /*0360*/ 	.short	0x0100
        /*0362*/ 	.byte	0x04
	.zero		1


	//   ....[39]....
        /*0364*/ 	.word	0x000008e0
        /*0368*/ 	.word	0x000000ff
        /*036c*/ 	.word	0x00000138
        /*0370*/ 	.short	0x0100
        /*0372*/ 	.byte	0x04
	.zero		1


	//   ....[40]....
        /*0374*/ 	.word	0x00000a20
        /*0378*/ 	.word	0x000000ff
        /*037c*/ 	.word	0x00000140
        /*0380*/ 	.short	0x0100
        /*0382*/ 	.byte	0x04
	.zero		1


	//   ....[41]....
        /*0384*/ 	.word	0x00000a30
        /*0388*/ 	.word	0x000000ff
        /*038c*/ 	.word	0x00000158
        /*0390*/ 	.short	0x0100
        /*0392*/ 	.byte	0x04
	.zero		1


	//   ....[42]....
        /*0394*/ 	.word	0x00000a40
        /*0398*/ 	.word	0x000000ff
        /*039c*/ 	.word	0x00000148
        /*03a0*/ 	.short	0x0100
        /*03a2*/ 	.byte	0x04
	.zero		1


	//   ....[43]....
        /*03a4*/ 	.word	0x00000a50
        /*03a8*/ 	.word	0x000000ff
        /*03ac*/ 	.word	0x00000160
        /*03b0*/ 	.short	0x0100
        /*03b2*/ 	.byte	0x04
	.zero		1


	//   ....[44]....
        /*03b4*/ 	.word	0x00000a60
        /*03b8*/ 	.word	0x000000ff
        /*03bc*/ 	.word	0x00000150
        /*03c0*/ 	.short	0x0100
        /*03c2*/ 	.byte	0x04
	.zero		1


	//   ....[45]....
        /*03c4*/ 	.word	0x00000a70
        /*03c8*/ 	.word	0x000000ff
        /*03cc*/ 	.word	0x00000168
        /*03d0*/ 	.short	0x0100
        /*03d2*/ 	.byte	0x04
	.zero		1


	//   ....[46]....
        /*03d4*/ 	.word	0x00000b60
        /*03d8*/ 	.word	0x000000ff
        /*03dc*/ 	.word	0x00000170
        /*03e0*/ 	.short	0x0100
        /*03e2*/ 	.byte	0x04
	.zero		1


	//   ....[47]....
        /*03e4*/ 	.word	0x00000b70
        /*03e8*/ 	.word	0x000000ff
        /*03ec*/ 	.word	0x00000178
        /*03f0*/ 	.short	0x0100
        /*03f2*/ 	.byte	0x04
	.zero		1


	//   ....[48]....
        /*03f4*/ 	.word	0x00000cb0
        /*03f8*/ 	.word	0x000000ff
        /*03fc*/ 	.word	0x00000180
        /*0400*/ 	.short	0x0100
        /*0402*/ 	.byte	0x06
	.zero		1


	//   ....[49]....
        /*0404*/ 	.word	0x00000cc0
        /*0408*/ 	.word	0x000000ff
        /*040c*/ 	.word	0x00000188
        /*0410*/ 	.short	0x0100
        /*0412*/ 	.byte	0x06
	.zero		1


	//   ....[50]....
        /*0414*/ 	.word	0x00000e00
        /*0418*/ 	.word	0x000000ff
        /*041c*/ 	.word	0x00000190
        /*0420*/ 	.short	0x0100
        /*0422*/ 	.byte	0x04
	.zero		1


	//   ....[51]....
        /*0424*/ 	.word	0x00000e10
        /*0428*/ 	.word	0x000000ff
        /*042c*/ 	.word	0x000001a0
        /*0430*/ 	.short	0x0100
        /*0432*/ 	.byte	0x04
	.zero		1


	//   ....[52]....
        /*0434*/ 	.word	0x00000e20
        /*0438*/ 	.word	0x000000ff
        /*043c*/ 	.word	0x00000198
        /*0440*/ 	.short	0x0100
        /*0442*/ 	.byte	0x04
	.zero		1


	//   ....[53]....
        /*0444*/ 	.word	0x00000e30
        /*0448*/ 	.word	0x000000ff
        /*044c*/ 	.word	0x000001a8
        /*0450*/ 	.short	0x0100
        /*0452*/ 	.byte	0x04
	.zero		1


	//   ....[54]....
        /*0454*/ 	.word	0x00000f30
        /*0458*/ 	.word	0x000000ff
        /*045c*/ 	.word	0x000001b0
        /*0460*/ 	.short	0x0100
        /*0462*/ 	.byte	0x06
	.zero		1


	//   ....[55]....
        /*0464*/ 	.word	0x00001a90
        /*0468*/ 	.word	0x000000ff
        /*046c*/ 	.word	0x000000a0
        /*0470*/ 	.short	0x010a
        /*0472*/ 	.byte	0x04
	.zero		1


	//   ....[56]....
        /*0474*/ 	.word	0x00001de0
        /*0478*/ 	.word	0x000000ff
        /*047c*/ 	.word	0x000000a0
        /*0480*/ 	.short	0x010a
        /*0482*/ 	.byte	0x09
	.zero		1


	//   ....[57]....
        /*0484*/ 	.word	0x00001f90
        /*0488*/ 	.word	0x000000ff
        /*048c*/ 	.word	0x000000a0
        /*0490*/ 	.short	0x010a
        /*0492*/ 	.byte	0x08
	.zero		1


	//   ....[58]....
        /*0494*/ 	.word	0x000021c0
        /*0498*/ 	.word	0x000000ff
        /*049c*/ 	.word	0x00000178
        /*04a0*/ 	.short	0x0101
        /*04a2*/ 	.byte	0x1e
	.zero		1


	//   ....[59]....
        /*04a4*/ 	.word	0x000021f0
        /*04a8*/ 	.word	0x000000ff
        /*04ac*/ 	.word	0x000000a0
        /*04b0*/ 	.short	0x010a
        /*04b2*/ 	.byte	0x04
	.zero		1


	//   ....[60]....
        /*04b4*/ 	.word	0x000024d0
        /*04b8*/ 	.word	0x000000ff
        /*04bc*/ 	.word	0x000000a0
        /*04c0*/ 	.short	0x010a
        /*04c2*/ 	.byte	0x09
	.zero		1


	//   ....[61]....
        /*04c4*/ 	.word	0x00002680
        /*04c8*/ 	.word	0x000000ff
        /*04cc*/ 	.word	0x000000a0
        /*04d0*/ 	.short	0x010a
        /*04d2*/ 	.byte	0x08
	.zero		1


	//   ....[62]....
        /*04d4*/ 	.word	0x000028c0
        /*04d8*/ 	.word	0x000000ff
        /*04dc*/ 	.word	0x00000180
        /*04e0*/ 	.short	0x010a
        /*04e2*/ 	.byte	0x1e
	.zero		1


	//   ....[63]....
        /*04e4*/ 	.word	0x00002980
        /*04e8*/ 	.word	0x000000ff
        /*04ec*/ 	.word	0x00000000
        /*04f0*/ 	.short	0x0101
        /*04f2*/ 	.byte	0x04
	.zero		1


	//   ....[64]....
        /*04f4*/ 	.word	0x00002f80
        /*04f8*/ 	.word	0x000000ff
        /*04fc*/ 	.word	0x00000000
        /*0500*/ 	.short	0x010a
        /*0502*/ 	.byte	0x04
	.zero		1


	//   ....[65]....
        /*0504*/ 	.word	0x00003020
        /*0508*/ 	.word	0x000000ff
        /*050c*/ 	.word	0x00000000
        /*0510*/ 	.short	0x010a
        /*0512*/ 	.byte	0x05
	.zero		1


	//   ....[66]....
        /*0514*/ 	.word	0x000030c0
        /*0518*/ 	.word	0x000000ff
        /*051c*/ 	.word	0x00000000
        /*0520*/ 	.short	0x010a
        /*0522*/ 	.byte	0x05
	.zero		1


	//   ....[67]....
        /*0524*/ 	.word	0x00003160
        /*0528*/ 	.word	0x000000ff
        /*052c*/ 	.word	0x00000000
        /*0530*/ 	.short	0x010a
        /*0532*/ 	.byte	0x05
	.zero		1


	//   ....[68]....
        /*0534*/ 	.word	0x00003200
        /*0538*/ 	.word	0x000000ff
        /*053c*/ 	.word	0x00000000
        /*0540*/ 	.short	0x010a
        /*0542*/ 	.byte	0x05
	.zero		1


	//   ....[69]....
        /*0544*/ 	.word	0x000032a0
        /*0548*/ 	.word	0x000000ff
        /*054c*/ 	.word	0x00000000
        /*0550*/ 	.short	0x010a
        /*0552*/ 	.byte	0x05
	.zero		1


	//   ....[70]....
        /*0554*/ 	.word	0x00003340
        /*0558*/ 	.word	0x000000ff
        /*055c*/ 	.word	0x00000000
        /*0560*/ 	.short	0x010a
        /*0562*/ 	.byte	0x05
	.zero		1


	//   ....[71]....
        /*0564*/ 	.word	0x000033e0
        /*0568*/ 	.word	0x000000ff
        /*056c*/ 	.word	0x00000000
        /*0570*/ 	.short	0x010a
        /*0572*/ 	.byte	0x05
	.zero		1


	//   ....[72]....
        /*0574*/ 	.word	0x00003480
        /*0578*/ 	.word	0x000000ff
        /*057c*/ 	.word	0x00000000
        /*0580*/ 	.short	0x010a
        /*0582*/ 	.byte	0x05
	.zero		1


	//   ....[73]....
        /*0584*/ 	.word	0x00003520
        /*0588*/ 	.word	0x000000ff
        /*058c*/ 	.word	0x00000000
        /*0590*/ 	.short	0x010a
        /*0592*/ 	.byte	0x05
	.zero		1


	//   ....[74]....
        /*0594*/ 	.word	0x000035c0
        /*0598*/ 	.word	0x000000ff
        /*059c*/ 	.word	0x00000000
        /*05a0*/ 	.short	0x010a
        /*05a2*/ 	.byte	0x05
	.zero		1


	//   ....[75]....
        /*05a4*/ 	.word	0x00003660
        /*05a8*/ 	.word	0x000000ff
        /*05ac*/ 	.word	0x00000000
        /*05b0*/ 	.short	0x010a
        /*05b2*/ 	.byte	0x05
	.zero		1


	//   ....[76]....
        /*05b4*/ 	.word	0x00003700
        /*05b8*/ 	.word	0x000000ff
        /*05bc*/ 	.word	0x00000000
        /*05c0*/ 	.short	0x010a
        /*05c2*/ 	.byte	0x05
	.zero		1


	//   ....[77]....
        /*05c4*/ 	.word	0x000037a0
        /*05c8*/ 	.word	0x000000ff
        /*05cc*/ 	.word	0x00000000
        /*05d0*/ 	.short	0x010a
        /*05d2*/ 	.byte	0x05
	.zero		1


	//   ....[78]....
        /*05d4*/ 	.word	0x00003840
        /*05d8*/ 	.word	0x000000ff
        /*05dc*/ 	.word	0x00000000
        /*05e0*/ 	.short	0x010a
        /*05e2*/ 	.byte	0x05
	.zero		1


	//   ....[79]....
        /*05e4*/ 	.word	0x000038e0
        /*05e8*/ 	.word	0x000000ff
        /*05ec*/ 	.word	0x00000000
        /*05f0*/ 	.short	0x010a
        /*05f2*/ 	.byte	0x05
	.zero		1


	//   ....[80]....
        /*05f4*/ 	.word	0x00003980
        /*05f8*/ 	.word	0x000000ff
        /*05fc*/ 	.word	0x00000000
        /*0600*/ 	.short	0x010a
        /*0602*/ 	.byte	0x05
	.zero		1


	//   ....[81]....
        /*0604*/ 	.word	0x00003a20
        /*0608*/ 	.word	0x000000ff
        /*060c*/ 	.word	0x00000000
        /*0610*/ 	.short	0x010a
        /*0612*/ 	.byte	0x05
	.zero		1


	//   ....[82]....
        /*0614*/ 	.word	0x00003ac0
        /*0618*/ 	.word	0x000000ff
        /*061c*/ 	.word	0x00000000
        /*0620*/ 	.short	0x010a
        /*0622*/ 	.byte	0x05
	.zero		1


	//   ....[83]....
        /*0624*/ 	.word	0x00003b70
        /*0628*/ 	.word	0x00000000
        /*062c*/ 	.word	0x00000000
        /*0630*/ 	.short	0x010a
        /*0632*/ 	.byte	0xff
	.zero		1


	//   ....[84]....
        /*0634*/ 	.word	0x00003cc0
        /*0638*/ 	.word	0x000000ff
        /*063c*/ 	.word	0x00000188
        /*0640*/ 	.short	0x010a
        /*0642*/ 	.byte	0x04
	.zero		1


	//   ....[85]....
        /*0644*/ 	.word	0x00003d60
        /*0648*/ 	.word	0x000000ff
        /*064c*/ 	.word	0x00000180
        /*0650*/ 	.short	0x010a
        /*0652*/ 	.byte	0x04
	.zero		1


	//   ....[86]....
        /*0654*/ 	.word	0x00003e00
        /*0658*/ 	.word	0x000000ff
        /*065c*/ 	.word	0x00000000
        /*0660*/ 	.short	0x0101
        /*0662*/ 	.byte	0x05
	.zero		1


	//   ....[87]....
        /*0664*/ 	.word	0x00003e40
        /*0668*/ 	.word	0x000000ff
        /*066c*/ 	.word	0x00000188
        /*0670*/ 	.short	0x0106
        /*0672*/ 	.byte	0x04
	.zero		1


	//   ....[88]....
        /*0674*/ 	.word	0x00003e80
        /*0678*/ 	.word	0x00000000
        /*067c*/ 	.word	0x00000188
        /*0680*/ 	.short	0x010a
        /*0682*/ 	.byte	0xff
	.zero		1


	//   ....[89]....
        /*0684*/ 	.word	0x000040d0
        /*0688*/ 	.word	0x000000ff
        /*068c*/ 	.word	0x00000008
        /*0690*/ 	.short	0x010a
        /*0692*/ 	.byte	0x05
	.zero		1


	//   ....[90]....
        /*0694*/ 	.word	0x000040f0
        /*0698*/ 	.word	0x000000ff
        /*069c*/ 	.word	0x00000008
        /*06a0*/ 	.short	0x010a
        /*06a2*/ 	.byte	0x05
	.zero		1


	//   ....[91]....
        /*06a4*/ 	.word	0x00004280
        /*06a8*/ 	.word	0x000000ff
        /*06ac*/ 	.word	0x00000008
        /*06b0*/ 	.short	0x010a
        /*06b2*/ 	.byte	0x05
	.zero		1


	//   ....[92]....
        /*06b4*/ 	.word	0x000042a0
        /*06b8*/ 	.word	0x000000ff
        /*06bc*/ 	.word	0x00000008
        /*06c0*/ 	.short	0x010a
        /*06c2*/ 	.byte	0x05
	.zero		1


	//   ....[93]....
        /*06c4*/ 	.word	0x00004360
        /*06c8*/ 	.word	0x000000ff
        /*06cc*/ 	.word	0x00000000
        /*06d0*/ 	.short	0x0101
        /*06d2*/ 	.byte	0x04
	.zero		1


	//   ....[94]....
        /*06d4*/ 	.word	0x000046b0
        /*06d8*/ 	.word	0x000000ff
        /*06dc*/ 	.word	0x00000180
        /*06e0*/ 	.short	0x010a
        /*06e2*/ 	.byte	0x11
	.zero		1


	//   ....[95]....
        /*06e4*/ 	.word	0x00004750
        /*06e8*/ 	.word	0x000000ff
        /*06ec*/ 	.word	0x00000000
        /*06f0*/ 	.short	0x0101
        /*06f2*/ 	.byte	0x17
	.zero		1


	//   ....[96]....
        /*06f4*/ 	.word	0x00004790
        /*06f8*/ 	.word	0x000000ff
        /*06fc*/ 	.word	0x000001a0
        /*0700*/ 	.short	0x010a
        /*0702*/ 	.byte	0x16
	.zero		1


	//   ....[97]....
        /*0704*/ 	.word	0x00004840
        /*0708*/ 	.word	0x000000ff
        /*070c*/ 	.word	0x00000000
        /*0710*/ 	.short	0x010a
        /*0712*/ 	.byte	0x04
	.zero		1


	//   ....[98]....
        /*0714*/ 	.word	0x00004880
        /*0718*/ 	.word	0x000000ff
        /*071c*/ 	.word	0x00000000
        /*0720*/ 	.short	0x010a
        /*0722*/ 	.byte	0x0a
	.zero		1


	//   ....[99]....
        /*0724*/ 	.word	0x000049a0
        /*0728*/ 	.word	0x000000ff
        /*072c*/ 	.word	0x00000000
        /*0730*/ 	.short	0x010a
        /*0732*/ 	.byte	0x04
	.zero		1


	//   ....[100]....
        /*0734*/ 	.word	0x00004c40
        /*0738*/ 	.word	0x000000ff
        /*073c*/ 	.word	0x00000000
        /*0740*/ 	.short	0x010a
        /*0742*/ 	.byte	0x04
	.zero		1


	//   ....[101]....
        /*0744*/ 	.word	0x00004ce0
        /*0748*/ 	.word	0x00000000
        /*074c*/ 	.word	0x00000000
        /*0750*/ 	.short	0x010a
        /*0752*/ 	.byte	0xff
	.zero		1


	//   ....[102]....
        /*0754*/ 	.word	0x00004d20
        /*0758*/ 	.word	0x00000000
        /*075c*/ 	.word	0x00000000
        /*0760*/ 	.short	0x010a
        /*0762*/ 	.byte	0xff
	.zero		1


	//   ....[103]....
        /*0764*/ 	.word	0x00004d90
        /*0768*/ 	.word	0x000000ff
        /*076c*/ 	.word	0x00000000
        /*0770*/ 	.short	0x0101
        /*0772*/ 	.byte	0x04
	.zero		1


	//   ....[104]....
        /*0774*/ 	.word	0x00004dd0
        /*0778*/ 	.word	0x000000ff
        /*077c*/ 	.word	0x000001b0
        /*0780*/ 	.short	0x010a
        /*0782*/ 	.byte	0x11
	.zero		1


	//   ....[105]....
        /*0784*/ 	.word	0x00004e40
        /*0788*/ 	.word	0x000000ff
        /*078c*/ 	.word	0x00000000
        /*0790*/ 	.short	0x0101
        /*0792*/ 	.byte	0x04
	.zero		1


	//   ....[106]....
        /*0794*/ 	.word	0x00005330
        /*0798*/ 	.word	0x000000ff
        /*079c*/ 	.word	0x00000180
        /*07a0*/ 	.short	0x010a
        /*07a2*/ 	.byte	0x18
	.zero		1


	//   ....[107]....
        /*07a4*/ 	.word	0x000053d0
        /*07a8*/ 	.word	0x000000ff
        /*07ac*/ 	.word	0x00000000
        /*07b0*/ 	.short	0x0101
        /*07b2*/ 	.byte	0x1f
	.zero		1


	//   ....[108]....
        /*07b4*/ 	.word	0x00005910
        /*07b8*/ 	.word	0x000000ff
        /*07bc*/ 	.word	0x00000178
        /*07c0*/ 	.short	0x010a
        /*07c2*/ 	.byte	0x18
	.zero		1


	//   ....[109]....
        /*07c4*/ 	.word	0x00005b00
        /*07c8*/ 	.word	0x000000ff
        /*07cc*/ 	.word	0x00000158
        /*07d0*/ 	.short	0x010a
        /*07d2*/ 	.byte	0x07
	.zero		1


	//   ....[110]....
        /*07d4*/ 	.word	0x00005e60
        /*07d8*/ 	.word	0x000000ff
        /*07dc*/ 	.word	0x00000140
        /*07e0*/ 	.short	0x010b
        /*07e2*/ 	.byte	0x07
	.zero		1


	//   ....[111]....
        /*07e4*/ 	.word	0x00005e70
        /*07e8*/ 	.word	0x000000ff
        /*07ec*/ 	.word	0x00000000
        /*07f0*/ 	.short	0x0101
        /*07f2*/ 	.byte	0x06
	.zero		1


	//   ....[112]....
        /*07f4*/ 	.word	0x00005e80
        /*07f8*/ 	.word	0x000000ff
        /*07fc*/ 	.word	0x00000158
        /*0800*/ 	.short	0x010a
        /*0802*/ 	.byte	0x04
	.zero		1


	//   ....[113]....
        /*0804*/ 	.word	0x000060b0
        /*0808*/ 	.word	0x000000ff
        /*080c*/ 	.word	0x00000140
        /*0810*/ 	.short	0x010b
        /*0812*/ 	.byte	0x04
	.zero		1


	//   ....[114]....
        /*0814*/ 	.word	0x000060c0
        /*0818*/ 	.word	0x000000ff
        /*081c*/ 	.word	0x00000000
        /*0820*/ 	.short	0x0101
        /*0822*/ 	.byte	0x05
	.zero		1


	//   ....[115]....
        /*0824*/ 	.word	0x00006110
        /*0828*/ 	.word	0x000000ff
        /*082c*/ 	.word	0x00000000
        /*0830*/ 	.short	0x010a
        /*0832*/ 	.byte	0x04
	.zero		1


	//   ....[116]....
        /*0834*/ 	.word	0x000061a0
        /*0838*/ 	.word	0x000000ff
        /*083c*/ 	.word	0x00000000
        /*0840*/ 	.short	0x010a
        /*0842*/ 	.byte	0x05
	.zero		1


	//   ....[117]....
        /*0844*/ 	.word	0x00006240
        /*0848*/ 	.word	0x00000000
        /*084c*/ 	.word	0x00000000
        /*0850*/ 	.short	0x010a
        /*0852*/ 	.byte	0xff
	.zero		1


	//   ....[118]....
        /*0854*/ 	.word	0x000065a0
        /*0858*/ 	.word	0x000000ff
        /*085c*/ 	.word	0x00000180
        /*0860*/ 	.short	0x010a
        /*0862*/ 	.byte	0x32
	.zero		1


	//   ....[119]....
        /*0864*/ 	.word	0x00006670
        /*0868*/ 	.word	0x000000ff
        /*086c*/ 	.word	0x00000000
        /*0870*/ 	.short	0x0101
        /*0872*/ 	.byte	0x04
	.zero		1


	//   ....[120]....
        /*0874*/ 	.word	0x00007320
        /*0878*/ 	.word	0x00000000
        /*087c*/ 	.word	0x00000140
        /*0880*/ 	.short	0x010a
        /*0882*/ 	.byte	0xff
	.zero		1


	//   ....[121]....
        /*0884*/ 	.word	0x00007420
        /*0888*/ 	.word	0x0000006c
        /*088c*/ 	.word	0x00000190
        /*0890*/ 	.short	0x010a
        /*0892*/ 	.byte	0xff
	.zero		1


	//   ....[122]....
        /*0894*/ 	.word	0x00007640
        /*0898*/ 	.word	0x00000000
        /*089c*/ 	.word	0x00000140
        /*08a0*/ 	.short	0x010a
        /*08a2*/ 	.byte	0xff
	.zero		1


	//   ....[123]....
        /*08a4*/ 	.word	0x00007770
        /*08a8*/ 	.word	0x0000006c
        /*08ac*/ 	.word	0x00000190
        /*08b0*/ 	.short	0x010a
        /*08b2*/ 	.byte	0xff
	.zero		1


	//   ....[124]....
        /*08b4*/ 	.word	0x000082c0
        /*08b8*/ 	.word	0x00000000
        /*08bc*/ 	.word	0x00000000
        /*08c0*/ 	.short	0x0101
        /*08c2*/ 	.byte	0xff
	.zero		1


	//   ....[125]....
        /*08c4*/ 	.word	0x000082d0
        /*08c8*/ 	.word	0x00000003
        /*08cc*/ 	.word	0x00000140
        /*08d0*/ 	.short	0x010a
        /*08d2*/ 	.byte	0xff
	.zero		1


	//   ....[126]....
        /*08d4*/ 	.word	0x000083a0
        /*08d8*/ 	.word	0x00000003
        /*08dc*/ 	.word	0x00000140
        /*08e0*/ 	.short	0x010a
        /*08e2*/ 	.byte	0xff
	.zero		1


	//   ....[127]....
        /*08e4*/ 	.word	0x00008820
        /*08e8*/ 	.word	0x0000006c
        /*08ec*/ 	.word	0x00000000
        /*08f0*/ 	.short	0x0101
        /*08f2*/ 	.byte	0xff
	.zero		1


	//   ....[128]....
        /*08f4*/ 	.word	0x00009060
        /*08f8*/ 	.word	0x00000002
        /*08fc*/ 	.word	0x00000000
        /*0900*/ 	.short	0x0101
        /*0902*/ 	.byte	0xff
	.zero		1


	//   ....[129]....
        /*0904*/ 	.word	0x000092f0
        /*0908*/ 	.word	0x000000ff
        /*090c*/ 	.word	0x00000000
        /*0910*/ 	.short	0x0101
        /*0912*/ 	.byte	0x04
	.zero		1


	//   ....[130]....
        /*0914*/ 	.word	0x00009320
        /*0918*/ 	.word	0x00000000
        /*091c*/ 	.word	0x000000a0
        /*0920*/ 	.short	0x010a
        /*0922*/ 	.byte	0xff
	.zero		1


	//   ....[131]....
        /*0924*/ 	.word	0x00009380
        /*0928*/ 	.word	0x00000000
        /*092c*/ 	.word	0x000000a0
        /*0930*/ 	.short	0x010a
        /*0932*/ 	.byte	0xff
	.zero		1


	//   ....[132]....
        /*0934*/ 	.word	0x000093e0
        /*0938*/ 	.word	0x00000000
        /*093c*/ 	.word	0x00000180
        /*0940*/ 	.short	0x010a
        /*0942*/ 	.byte	0xff
	.zero		1


	//   ....[133]....
        /*0944*/ 	.word	0x00009440
        /*0948*/ 	.word	0x00000000
        /*094c*/ 	.word	0x00000000
        /*0950*/ 	.short	0x010a
        /*0952*/ 	.byte	0xff
	.zero		1


	//   ....[134]....
        /*0954*/ 	.word	0x000094a0
        /*0958*/ 	.word	0x00000000
        /*095c*/ 	.word	0x00000000
        /*0960*/ 	.short	0x010a
        /*0962*/ 	.byte	0xff
	.zero		1


	//   ....[135]....
        /*0964*/ 	.word	0x00009500
        /*0968*/ 	.word	0x00000000
        /*096c*/ 	.word	0x00000000
        /*0970*/ 	.short	0x010a
        /*0972*/ 	.byte	0xff
	.zero		1


	//   ....[136]....
        /*0974*/ 	.word	0x00009560
        /*0978*/ 	.word	0x00000000
        /*097c*/ 	.word	0x00000000
        /*0980*/ 	.short	0x010a
        /*0982*/ 	.byte	0xff
	.zero		1


	//   ....[137]....
        /*0984*/ 	.word	0x000095c0
        /*0988*/ 	.word	0x00000000
        /*098c*/ 	.word	0x00000000
        /*0990*/ 	.short	0x010a
        /*0992*/ 	.byte	0xff
	.zero		1


	//   ....[138]....
        /*0994*/ 	.word	0x00009620
        /*0998*/ 	.word	0x00000000
        /*099c*/ 	.word	0x00000000
        /*09a0*/ 	.short	0x010a
        /*09a2*/ 	.byte	0xff
	.zero		1


	//   ....[139]....
        /*09a4*/ 	.word	0x00009680
        /*09a8*/ 	.word	0x00000000
        /*09ac*/ 	.word	0x00000000
        /*09b0*/ 	.short	0x010a
        /*09b2*/ 	.byte	0xff
	.zero		1


	//   ....[140]....
        /*09b4*/ 	.word	0x000096e0
        /*09b8*/ 	.word	0x00000000
        /*09bc*/ 	.word	0x00000000
        /*09c0*/ 	.short	0x010a
        /*09c2*/ 	.byte	0xff
	.zero		1


	//   ....[141]....
        /*09c4*/ 	.word	0x00009740
        /*09c8*/ 	.word	0x00000000
        /*09cc*/ 	.word	0x00000000
        /*09d0*/ 	.short	0x010a
        /*09d2*/ 	.byte	0xff
	.zero		1


	//   ....[142]....
        /*09d4*/ 	.word	0x000097a0
        /*09d8*/ 	.word	0x00000000
        /*09dc*/ 	.word	0x00000000
        /*09e0*/ 	.short	0x010a
        /*09e2*/ 	.byte	0xff
	.zero		1


	//   ....[143]....
        /*09e4*/ 	.word	0x00009800
        /*09e8*/ 	.word	0x00000000
        /*09ec*/ 	.word	0x00000000
        /*09f0*/ 	.short	0x010a
        /*09f2*/ 	.byte	0xff
	.zero		1


	//   ....[144]....
        /*09f4*/ 	.word	0x00009860
        /*09f8*/ 	.word	0x00000000
        /*09fc*/ 	.word	0x00000000
        /*0a00*/ 	.short	0x010a
        /*0a02*/ 	.byte	0xff
	.zero		1


	//   ....[145]....
        /*0a04*/ 	.word	0x000098c0
        /*0a08*/ 	.word	0x00000000
        /*0a0c*/ 	.word	0x00000000
        /*0a10*/ 	.short	0x010a
        /*0a12*/ 	.byte	0xff
	.zero		1


	//   ....[146]....
        /*0a14*/ 	.word	0x00009920
        /*0a18*/ 	.word	0x00000000
        /*0a1c*/ 	.word	0x00000000
        /*0a20*/ 	.short	0x010a
        /*0a22*/ 	.byte	0xff
	.zero		1


	//   ....[147]....
        /*0a24*/ 	.word	0x00009980
        /*0a28*/ 	.word	0x00000000
        /*0a2c*/ 	.word	0x00000000
        /*0a30*/ 	.short	0x010a
        /*0a32*/ 	.byte	0xff
	.zero		1


	//   ....[148]....
        /*0a34*/ 	.word	0x000099e0
        /*0a38*/ 	.word	0x00000000
        /*0a3c*/ 	.word	0x00000000
        /*0a40*/ 	.short	0x010a
        /*0a42*/ 	.byte	0xff
	.zero		1


	//   ....[149]....
        /*0a44*/ 	.word	0x00009a40
        /*0a48*/ 	.word	0x00000000
        /*0a4c*/ 	.word	0x00000000
        /*0a50*/ 	.short	0x010a
        /*0a52*/ 	.byte	0xff
	.zero		1


	//   ....[150]....
        /*0a54*/ 	.word	0x00009aa0
        /*0a58*/ 	.word	0x00000000
        /*0a5c*/ 	.word	0x00000000
        /*0a60*/ 	.short	0x010a
        /*0a62*/ 	.byte	0xff
	.zero		1


	//   ....[151]....
        /*0a64*/ 	.word	0x00009b00
        /*0a68*/ 	.word	0x00000000
        /*0a6c*/ 	.word	0x00000000
        /*0a70*/ 	.short	0x010a
        /*0a72*/ 	.byte	0xff
	.zero		1


	//   ....[152]....
        /*0a74*/ 	.word	0x00009b60
        /*0a78*/ 	.word	0x00000004
        /*0a7c*/ 	.word	0x00000188
        /*0a80*/ 	.short	0x010a
        /*0a82*/ 	.byte	0xff
	.zero		1


	//   ....[153]....
        /*0a84*/ 	.word	0x00009bc0
        /*0a88*/ 	.word	0x00000004
        /*0a8c*/ 	.word	0x00000180
        /*0a90*/ 	.short	0x010a
        /*0a92*/ 	.byte	0xff
	.zero		1


	//   ....[154]....
        /*0a94*/ 	.word	0x00009c20
        /*0a98*/ 	.word	0x00000005
        /*0a9c*/ 	.word	0x00000008
        /*0aa0*/ 	.short	0x010a
        /*0aa2*/ 	.byte	0xff
	.zero		1


	//   ....[155]....
        /*0aa4*/ 	.word	0x00009d10
        /*0aa8*/ 	.word	0x00000003
        /*0aac*/ 	.word	0x00000008
        /*0ab0*/ 	.short	0x010a
        /*0ab2*/ 	.byte	0xff
	.zero		1


	//   ....[156]....
        /*0ab4*/ 	.word	0x00009d70
        /*0ab8*/ 	.word	0x00000004
        /*0abc*/ 	.word	0x00000180
        /*0ac0*/ 	.short	0x010a
        /*0ac2*/ 	.byte	0xff
	.zero		1


	//   ....[157]....
        /*0ac4*/ 	.word	0x00009dd0
        /*0ac8*/ 	.word	0x00000004
        /*0acc*/ 	.word	0x000001a0
        /*0ad0*/ 	.short	0x010a
        /*0ad2*/ 	.byte	0xff
	.zero		1


	//   ....[158]....
        /*0ad4*/ 	.word	0x00009e30
        /*0ad8*/ 	.word	0x00000004
        /*0adc*/ 	.word	0x00000000
        /*0ae0*/ 	.short	0x010a
        /*0ae2*/ 	.byte	0xff
	.zero		1


	//   ....[159]....
        /*0ae4*/ 	.word	0x00009e90
        /*0ae8*/ 	.word	0x00000000
        /*0aec*/ 	.word	0x00000000
        /*0af0*/ 	.short	0x010a
        /*0af2*/ 	.byte	0xff
	.zero		1


	//   ....[160]....
        /*0af4*/ 	.word	0x00009ef0
        /*0af8*/ 	.word	0x00000000
        /*0afc*/ 	.word	0x000001b0
        /*0b00*/ 	.short	0x010a
        /*0b02*/ 	.byte	0xff
	.zero		1


	//   ....[161]....
        /*0b04*/ 	.word	0x00009f50
        /*0b08*/ 	.word	0x00000000
        /*0b0c*/ 	.word	0x00000180
        /*0b10*/ 	.short	0x010a
        /*0b12*/ 	.byte	0xff
	.zero		1


	//   ....[162]....
        /*0b14*/ 	.word	0x00009fb0
        /*0b18*/ 	.word	0x00000000
        /*0b1c*/ 	.word	0x00000178
        /*0b20*/ 	.short	0x010a
        /*0b22*/ 	.byte	0xff
	.zero		1


	//   ....[163]....
        /*0b24*/ 	.word	0x0000a010
        /*0b28*/ 	.word	0x00000002
        /*0b2c*/ 	.word	0x00000158
        /*0b30*/ 	.short	0x010a
        /*0b32*/ 	.byte	0xff
	.zero		1


	//   ....[164]....
        /*0b34*/ 	.word	0x0000a070
        /*0b38*/ 	.word	0x00000000
        /*0b3c*/ 	.word	0x00000158
        /*0b40*/ 	.short	0x010a
        /*0b42*/ 	.byte	0xff
	.zero		1


	//   ....[165]....
        /*0b44*/ 	.word	0x0000a0d0
        /*0b48*/ 	.word	0x00000000
        /*0b4c*/ 	.word	0x00000000
        /*0b50*/ 	.short	0x010a
        /*0b52*/ 	.byte	0xff
	.zero		1


	//   ....[166]....
        /*0b54*/ 	.word	0x0000a130
        /*0b58*/ 	.word	0x00000000
        /*0b5c*/ 	.word	0x00000000
        /*0b60*/ 	.short	0x010a
        /*0b62*/ 	.byte	0xff
	.zero		1


	//   ....[167]....
        /*0b64*/ 	.word	0x0000a190
        /*0b68*/ 	.word	0x00000000
        /*0b6c*/ 	.word	0x00000180
        /*0b70*/ 	.short	0x010a
        /*0b72*/ 	.byte	0xff
	.zero		1


	//   ....[168]....
        /*0b74*/ 	.word	0x0000a1e0
        /*0b78*/ 	.word	0x00000000
        /*0b7c*/ 	.word	0x00000140
        /*0b80*/ 	.short	0x010a
        /*0b82*/ 	.byte	0xff
	.zero		1


	//   ....[169]....
        /*0b84*/ 	.word	0x0000a230
        /*0b88*/ 	.word	0x0000006c
        /*0b8c*/ 	.word	0x00000190
        /*0b90*/ 	.short	0x010a
        /*0b92*/ 	.byte	0xff
	.zero		1


	//   ....[170]....
        /*0b94*/ 	.word	0x0000a280
        /*0b98*/ 	.word	0x00000003
        /*0b9c*/ 	.word	0x00000140
        /*0ba0*/ 	.short	0x010a
        /*0ba2*/ 	.byte	0xff
	.zero		1


	//----- nvinfo : EIATTR_NUM_MBARRIERS
	.align		4
.L_47:
        /*0ba4*/ 	.byte	0x03, 0x38
        /*0ba6*/ 	.short	0x0037


	//----- nvinfo : EIATTR_EXIT_INSTR_OFFSETS
	.align		4
        /*0ba8*/ 	.byte	0x04, 0x1c
        /*0baa*/ 	.short	(.L_49 - .L_48)


	//   ....[0]....
.L_48:
        /*0bac*/ 	.word	0x00003ba0


	//   ....[1]....
        /*0bb0*/ 	.word	0x00003e50


	//   ....[2]....
        /*0bb4*/ 	.word	0x00003eb0


	//   ....[3]....
        /*0bb8*/ 	.word	0x00005060


	//   ....[4]....
        /*0bbc*/ 	.word	0x00006270


	//   ....[5]....
        /*0bc0*/ 	.word	0x000062b0


	//   ....[6]....
        /*0bc4*/ 	.word	0x000091d0


	//   ....[7]....
        /*0bc8*/ 	.word	0x00009250


	//   ....[8]....
        /*0bcc*/ 	.word	0x00009280


	//   ....[9]....
        /*0bd0*/ 	.word	0x00009300


	//----- nvinfo : EIATTR_MAX_THREADS
	.align		4
.L_49:
        /*0bd4*/ 	.byte	0x04, 0x05
        /*0bd6*/ 	.short	(.L_51 - .L_50)
.L_50:
        /*0bd8*/ 	.word	0x00000100
        /*0bdc*/ 	.word	0x00000001
        /*0be0*/ 	.word	0x00000001


	//----- nvinfo : EIATTR_CRS_STACK_SIZE
	.align		4
.L_51:
        /*0be4*/ 	.byte	0x04, 0x1e
        /*0be6*/ 	.short	(.L_53 - .L_52)
.L_52:
        /*0be8*/ 	.word	0x00000000


	//----- nvinfo : EIATTR_CBANK_PARAM_SIZE
	.align		4
.L_53:
        /*0bec*/ 	.byte	0x03, 0x19
        /*0bee*/ 	.short	0x0900


	//----- nvinfo : EIATTR_PARAM_CBANK
	.align		4
        /*0bf0*/ 	.byte	0x04, 0x0a
        /*0bf2*/ 	.short	(.L_55 - .L_54)
	.align		4
.L_54:
        /*0bf4*/ 	.word	index@(.nv.constant0._ZN7cutlass13device_kernelINS_4conv6kernel13ConvUniversalINS1_16ConvProblemShapeILNS1_8OperatorE1ELi3EEENS1_10collective14CollectiveConvINS1_47MainloopSm100TmaUmmaWarpSpecializedImplicitGemmILS5_1ELi20ELi3ELi1ELi2EN4cute5tupleIJNSA_1CILi2EEENSC_ILi1EEESE_EEEEENSB_IJNSC_ILi256EEENSC_ILi64EEENSB_IJNSC_ILi32EEEEEEEEENS_10bfloat16_tESM_NSA_8TiledMMAINSA_8MMA_AtomIJNSA_26SM100_MMA_F16BF16_2x1SM_SSISM_SM_fLi256ELi64ELNSA_4UMMA5MajorE0ELSR_1ELNSQ_7ScaleInE0ELSS_0EEEEEENSA_6LayoutINSB_IJSE_SE_SE_EEENSB_IJNSC_ILi0EEESX_SX_EEEEENSB_IJNSA_10UnderscoreES10_S10_EEEEENS7_6detail27Sm100ImplicitGemmTileTraitsINSA_25SM100_TMA_2SM_LOAD_IM2COLENSA_14ComposedLayoutINSA_7SwizzleILi2ELi4ELi3EEENSA_18smem_ptr_flag_bitsILi16EEENSV_INSB_IJNSC_ILi8EEESJ_EEENSB_IJSJ_SE_EEEEEEEvEENS14_INSA_18SM100_TMA_2SM_LOADENS16_IS18_S1A_NSV_INSB_IJSJ_S1B_EEENSB_IJSE_SJ_EEEEEEEvEEEENS_8epilogue10collective18CollectiveEpilogueINS1O_23Sm100TmaWarpSpecializedILi3ELi2ELi32ELb1ELb0EEEJNSB_IJNSC_ILi128EEESI_SK_EEENSB_IJNSV_IS1T_SE_EENSV_ISJ_SE_EEEEESM_NSB_IJNSB_IJllllEEESE_SX_EEESM_S1Z_NS1O_6fusion15FusionCallbacksIS1S_NS20_17LinearCombinationISM_fSM_fLNS_15FloatRoundStyleE2EEES1U_S1X_JEEENSA_5SM1004TMEM4LOAD26SM100_TMEM_LOAD_32dp32b32xENSA_20SM90_TMA_LOAD_IM2COLES1F_NSA_39AutoVectorizingCopyWithAssumedAlignmentILi128EEENSA_21SM90_TMA_STORE_IM2COLES1F_S2C_S2C_EEEvvEEEEvNT_6ParamsE)
        /*0bf8*/ 	.short	0x0380
        /*0bfa*/ 	.short	0x0900


	//----- nvinfo : EIATTR_SW_WAR
	.align		4
.L_55:
        /*0bfc*/ 	.byte	0x04, 0x36
        /*0bfe*/ 	.short	(.L_57 - .L_56)
.L_56:
        /*0c00*/ 	.word	0x00000008
.L_57:


//--------------------- .nv.callgraph             --------------------------
	.section	.nv.callgraph,"",@"SHT_CUDA_CALLGRAPH"
	.align	4
	.sectionentsize	8
	.align		4
        /*0000*/ 	.word	0x00000000
	.align		4
        /*0004*/ 	.word	0xffffffff
	.align		4
        /*0008*/ 	.word	index@(_ZN7cutlass13device_kernelINS_4conv6kernel13ConvUniversalINS1_16ConvProblemShapeILNS1_8OperatorE1ELi3EEENS1_10collective14CollectiveConvINS1_47MainloopSm100TmaUmmaWarpSpecializedImplicitGemmILS5_1ELi20ELi3ELi1ELi2EN4cute5tupleIJNSA_1CILi2EEENSC_ILi1EEESE_EEEEENSB_IJNSC_ILi256EEENSC_ILi64EEENSB_IJNSC_ILi32EEEEEEEEENS_10bfloat16_tESM_NSA_8TiledMMAINSA_8MMA_AtomIJNSA_26SM100_MMA_F16BF16_2x1SM_SSISM_SM_fLi256ELi64ELNSA_4UMMA5MajorE0ELSR_1ELNSQ_7ScaleInE0ELSS_0EEEEEENSA_6LayoutINSB_IJSE_SE_SE_EEENSB_IJNSC_ILi0EEESX_SX_EEEEENSB_IJNSA_10UnderscoreES10_S10_EEEEENS7_6detail27Sm100ImplicitGemmTileTraitsINSA_25SM100_TMA_2SM_LOAD_IM2COLENSA_14ComposedLayoutINSA_7SwizzleILi2ELi4ELi3EEENSA_18smem_ptr_flag_bitsILi16EEENSV_INSB_IJNSC_ILi8EEESJ_EEENSB_IJSJ_SE_EEEEEEEvEENS14_INSA_18SM100_TMA_2SM_LOADENS16_IS18_S1A_NSV_INSB_IJSJ_S1B_EEENSB_IJSE_SJ_EEEEEEEvEEEENS_8epilogue10collective18CollectiveEpilogueINS1O_23Sm100TmaWarpSpecializedILi3ELi2ELi32ELb1ELb0EEEJNSB_IJNSC_ILi128EEESI_SK_EEENSB_IJNSV_IS1T_SE_EENSV_ISJ_SE_EEEEESM_NSB_IJNSB_IJllllEEESE_SX_EEESM_S1Z_NS1O_6fusion15FusionCallbacksIS1S_NS20_17LinearCombinationISM_fSM_fLNS_15FloatRoundStyleE2EEES1U_S1X_JEEENSA_5SM1004TMEM4LOAD26SM100_TMEM_LOAD_32dp32b32xENSA_20SM90_TMA_LOAD_IM2COLES1F_NSA_39AutoVectorizingCopyWithAssumedAlignmentILi128EEENSA_21SM90_TMA_STORE_IM2COLES1F_S2C_S2C_EEEvvEEEEvNT_6ParamsE)
	.align		4
        /*000c*/ 	.word	index@(__assertfail)
	.align		4
        /*0010*/ 	.word	0x00000000
	.align		4
        /*0014*/ 	.word	0xfffffffe
	.align		4
        /*0018*/ 	.word	0x00000000
	.align		4
        /*001c*/ 	.word	0xfffffffd
	.align		4
        /*0020*/ 	.word	0x00000000
	.align		4
        /*0024*/ 	.word	0xfffffffc


//--------------------- .nv.constant4             --------------------------
	.section	.nv.constant4,"a",@progbits
	.align	8
	.align		8
.nv.constant4:
        /*0000*/ 	.dword	__assertfail
	.align		8
        /*0008*/ 	.dword	__unnamed_1
	.align		8
        /*0010*/ 	.dword	__unnamed_2
	.align		8
        /*0018*/ 	.dword	_ZN39_INTERNAL_d2572fad_4_k_cu_42dd35b5_28544cuda3std3__45__cpo5beginE
	.align		8
        /*0020*/ 	.dword	_ZN39_INTERNAL_d2572fad_4_k_cu_42dd35b5_28544cuda3std3__45__cpo3endE
	.align		8
        /*0028*/ 	.dword	_ZN39_INTERNAL_d2572fad_4_k_cu_42dd35b5_28544cuda3std3__45__cpo6cbeginE
	.align		8
        /*0030*/ 	.dword	_ZN39_INTERNAL_d2572fad_4_k_cu_42dd35b5_28544cuda3std3__45__cpo4cendE
	.align		8
        /*0038*/ 	.dword	_ZN39_INTERNAL_d2572fad_4_k_cu_42dd35b5_28544cuda3std3__441_GLOBAL__N__d2572fad_4_k_cu_42dd35b5_28546ignoreE
	.align		8
        /*0040*/ 	.dword	_ZN39_INTERNAL_d2572fad_4_k_cu_42dd35b5_28544cuda3std3__419piecewise_constructE
	.align		8
        /*0048*/ 	.dword	_ZN39_INTERNAL_d2572fad_4_k_cu_42dd35b5_28544cuda3std3__48in_placeE
	.align		8
        /*0050*/ 	.dword	_ZN39_INTERNAL_d2572fad_4_k_cu_42dd35b5_28544cuda3std6ranges3__45__cpo4swapE
	.align		8
        /*0058*/ 	.dword	_ZN39_INTERNAL_d2572fad_4_k_cu_42dd35b5_28544cuda3std6ranges3__45__cpo9iter_moveE
	.align		8
        /*0060*/ 	.dword	_ZN39_INTERNAL_d2572fad_4_k_cu_42dd35b5_28544cute7productE
	.align		8
        /*0068*/ 	.dword	_ZN39_INTERNAL_d2572fad_4_k_cu_42dd35b5_28544cute1_E
	.align		8
        /*0070*/ 	.dword	$str$27
	.align		8
        /*0078*/ 	.dword	$str$28
	.align		8
        /*0080*/ 	.dword	$str$29
	.align		8
        /*0088*/ 	.dword	$str$30


//--------------------- .text._ZN7cutlass13device_kernelINS_4conv6kernel13ConvUniversalINS1_16ConvProblemShapeILNS1_8OperatorE1ELi3EEENS1_10collective14CollectiveConvINS1_47MainloopSm100TmaUmmaWarpSpecializedImplicitGemmILS5_1ELi20ELi3ELi1ELi2EN4cute5tupleIJNSA_1CILi2EEENSC_ILi1EEESE_EEEEENSB_IJNSC_ILi256EEENSC_ILi64EEENSB_IJNSC_ILi32EEEEEEEEENS_10bfloat16_tESM_NSA_8TiledMMAINSA_8MMA_AtomIJNSA_26SM100_MMA_F16BF16_2x1SM_SSISM_SM_fLi256ELi64ELNSA_4UMMA5MajorE0ELSR_1ELNSQ_7ScaleInE0ELSS_0EEEEEENSA_6LayoutINSB_IJSE_SE_SE_EEENSB_IJNSC_ILi0EEESX_SX_EEEEENSB_IJNSA_10UnderscoreES10_S10_EEEEENS7_6detail27Sm100ImplicitGemmTileTraitsINSA_25SM100_TMA_2SM_LOAD_IM2COLENSA_14ComposedLayoutINSA_7SwizzleILi2ELi4ELi3EEENSA_18smem_ptr_flag_bitsILi16EEENSV_INSB_IJNSC_ILi8EEESJ_EEENSB_IJSJ_SE_EEEEEEEvEENS14_INSA_18SM100_TMA_2SM_LOADENS16_IS18_S1A_NSV_INSB_IJSJ_S1B_EEENSB_IJSE_SJ_EEEEEEEvEEEENS_8epilogue10collective18CollectiveEpilogueINS1O_23Sm100TmaWarpSpecializedILi3ELi2ELi32ELb1ELb0EEEJNSB_IJNSC_ILi128EEESI_SK_EEENSB_IJNSV_IS1T_SE_EENSV_ISJ_SE_EEEEESM_NSB_IJNSB_IJllllEEESE_SX_EEESM_S1Z_NS1O_6fusion15FusionCallbacksIS1S_NS20_17LinearCombinationISM_fSM_fLNS_15FloatRoundStyleE2EEES1U_S1X_JEEENSA_5SM1004TMEM4LOAD26SM100_TMEM_LOAD_32dp32b32xENSA_20SM90_TMA_LOAD_IM2COLES1F_NSA_39AutoVectorizingCopyWithAssumedAlignmentILi128EEENSA_21SM90_TMA_STORE_IM2COLES1F_S2C_S2C_EEEvvEEEEvNT_6ParamsE --------------------------
	.section	.text._ZN7cutlass13device_kernelINS_4conv6kernel13ConvUniversalINS1_16ConvProblemShapeILNS1_8OperatorE1ELi3EEENS1_10collective14CollectiveConvINS1_47MainloopSm100TmaUmmaWarpSpecializedImplicitGemmILS5_1ELi20ELi3ELi1ELi2EN4cute5tupleIJNSA_1CILi2EEENSC_ILi1EEESE_EEEEENSB_IJNSC_ILi256EEENSC_ILi64EEENSB_IJNSC_ILi32EEEEEEEEENS_10bfloat16_tESM_NSA_8TiledMMAINSA_8MMA_AtomIJNSA_26SM100_MMA_F16BF16_2x1SM_SSISM_SM_fLi256ELi64ELNSA_4UMMA5MajorE0ELSR_1ELNSQ_7ScaleInE0ELSS_0EEEEEENSA_6LayoutINSB_IJSE_SE_SE_EEENSB_IJNSC_ILi0EEESX_SX_EEEEENSB_IJNSA_10UnderscoreES10_S10_EEEEENS7_6detail27Sm100ImplicitGemmTileTraitsINSA_25SM100_TMA_2SM_LOAD_IM2COLENSA_14ComposedLayoutINSA_7SwizzleILi2ELi4ELi3EEENSA_18smem_ptr_flag_bitsILi16EEENSV_INSB_IJNSC_ILi8EEESJ_EEENSB_IJSJ_SE_EEEEEEEvEENS14_INSA_18SM100_TMA_2SM_LOADENS16_IS18_S1A_NSV_INSB_IJSJ_S1B_EEENSB_IJSE_SJ_EEEEEEEvEEEENS_8epilogue10collective18CollectiveEpilogueINS1O_23Sm100TmaWarpSpecializedILi3ELi2ELi32ELb1ELb0EEEJNSB_IJNSC_ILi128EEESI_SK_EEENSB_IJNSV_IS1T_SE_EENSV_ISJ_SE_EEEEESM_NSB_IJNSB_IJllllEEESE_SX_EEESM_S1Z_NS1O_6fusion15FusionCallbacksIS1S_NS20_17LinearCombinationISM_fSM_fLNS_15FloatRoundStyleE2EEES1U_S1X_JEEENSA_5SM1004TMEM4LOAD26SM100_TMEM_LOAD_32dp32b32xENSA_20SM90_TMA_LOAD_IM2COLES1F_NSA_39AutoVectorizingCopyWithAssumedAlignmentILi128EEENSA_21SM90_TMA_STORE_IM2COLES1F_S2C_S2C_EEEvvEEEEvNT_6ParamsE,"ax",@progbits
	.align	128
.text._ZN7cutlass13device_kernelINS_4conv6kernel13ConvUniversalINS1_16ConvProblemShapeILNS1_8OperatorE1ELi3EEENS1_10collective14CollectiveConvINS1_47MainloopSm100TmaUmmaWarpSpecializedImplicitGemmILS5_1ELi20ELi3ELi1ELi2EN4cute5tupleIJNSA_1CILi2EEENSC_ILi1EEESE_EEEEENSB_IJNSC_ILi256EEENSC_ILi64EEENSB_IJNSC_ILi32EEEEEEEEENS_10bfloat16_tESM_NSA_8TiledMMAINSA_8MMA_AtomIJNSA_26SM100_MMA_F16BF16_2x1SM_SSISM_SM_fLi256ELi64ELNSA_4UMMA5MajorE0ELSR_1ELNSQ_7ScaleInE0ELSS_0EEEEEENSA_6LayoutINSB_IJSE_SE_SE_EEENSB_IJNSC_ILi0EEESX_SX_EEEEENSB_IJNSA_10UnderscoreES10_S10_EEEEENS7_6detail27Sm100ImplicitGemmTileTraitsINSA_25SM100_TMA_2SM_LOAD_IM2COLENSA_14ComposedLayoutINSA_7SwizzleILi2ELi4ELi3EEENSA_18smem_ptr_flag_bitsILi16EEENSV_INSB_IJNSC_ILi8EEESJ_EEENSB_IJSJ_SE_EEEEEEEvEENS14_INSA_18SM100_TMA_2SM_LOADENS16_IS18_S1A_NSV_INSB_IJSJ_S1B_EEENSB_IJSE_SJ_EEEEEEEvEEEENS_8epilogue10collective18CollectiveEpilogueINS1O_23Sm100TmaWarpSpecializedILi3ELi2ELi32ELb1ELb0EEEJNSB_IJNSC_ILi128EEESI_SK_EEENSB_IJNSV_IS1T_SE_EENSV_ISJ_SE_EEEEESM_NSB_IJNSB_IJllllEEESE_SX_EEESM_S1Z_NS1O_6fusion15FusionCallbacksIS1S_NS20_17LinearCombinationISM_fSM_fLNS_15FloatRoundStyleE2EEES1U_S1X_JEEENSA_5SM1004TMEM4LOAD26SM100_TMEM_LOAD_32dp32b32xENSA_20SM90_TMA_LOAD_IM2COLES1F_NSA_39AutoVectorizingCopyWithAssumedAlignmentILi128EEENSA_21SM90_TMA_STORE_IM2COLES1F_S2C_S2C_EEEvvEEEEvNT_6ParamsE:
        .type           _ZN7cutlass13device_kernelINS_4conv6kernel13ConvUniversalINS1_16ConvProblemShapeILNS1_8OperatorE1ELi3EEENS1_10collective14CollectiveConvINS1_47MainloopSm100TmaUmmaWarpSpecializedImplicitGemmILS5_1ELi20ELi3ELi1ELi2EN4cute5tupleIJNSA_1CILi2EEENSC_ILi1EEESE_EEEEENSB_IJNSC_ILi256EEENSC_ILi64EEENSB_IJNSC_ILi32EEEEEEEEENS_10bfloat16_tESM_NSA_8TiledMMAINSA_8MMA_AtomIJNSA_26SM100_MMA_F16BF16_2x1SM_SSISM_SM_fLi256ELi64ELNSA_4UMMA5MajorE0ELSR_1ELNSQ_7ScaleInE0ELSS_0EEEEEENSA_6LayoutINSB_IJSE_SE_SE_EEENSB_IJNSC_ILi0EEESX_SX_EEEEENSB_IJNSA_10UnderscoreES10_S10_EEEEENS7_6detail27Sm100ImplicitGemmTileTraitsINSA_25SM100_TMA_2SM_LOAD_IM2COLENSA_14ComposedLayoutINSA_7SwizzleILi2ELi4ELi3EEENSA_18smem_ptr_flag_bitsILi16EEENSV_INSB_IJNSC_ILi8EEESJ_EEENSB_IJSJ_SE_EEEEEEEvEENS14_INSA_18SM100_TMA_2SM_LOADENS16_IS18_S1A_NSV_INSB_IJSJ_S1B_EEENSB_IJSE_SJ_EEEEEEEvEEEENS_8epilogue10collective18CollectiveEpilogueINS1O_23Sm100TmaWarpSpecializedILi3ELi2ELi32ELb1ELb0EEEJNSB_IJNSC_ILi128EEESI_SK_EEENSB_IJNSV_IS1T_SE_EENSV_ISJ_SE_EEEEESM_NSB_IJNSB_IJllllEEESE_SX_EEESM_S1Z_NS1O_6fusion15FusionCallbacksIS1S_NS20_17LinearCombinationISM_fSM_fLNS_15FloatRoundStyleE2EEES1U_S1X_JEEENSA_5SM1004TMEM4LOAD26SM100_TMEM_LOAD_32dp32b32xENSA_20SM90_TMA_LOAD_IM2COLES1F_NSA_39AutoVectorizingCopyWithAssumedAlignmentILi128EEENSA_21SM90_TMA_STORE_IM2COLES1F_S2C_S2C_EEEvvEEEEvNT_6ParamsE,@function
        .size           _ZN7cutlass13device_kernelINS_4conv6kernel13ConvUniversalINS1_16ConvProblemShapeILNS1_8OperatorE1ELi3EEENS1_10collective14CollectiveConvINS1_47MainloopSm100TmaUmmaWarpSpecializedImplicitGemmILS5_1ELi20ELi3ELi1ELi2EN4cute5tupleIJNSA_1CILi2EEENSC_ILi1EEESE_EEEEENSB_IJNSC_ILi256EEENSC_ILi64EEENSB_IJNSC_ILi32EEEEEEEEENS_10bfloat16_tESM_NSA_8TiledMMAINSA_8MMA_AtomIJNSA_26SM100_MMA_F16BF16_2x1SM_SSISM_SM_fLi256ELi64ELNSA_4UMMA5MajorE0ELSR_1ELNSQ_7ScaleInE0ELSS_0EEEEEENSA_6LayoutINSB_IJSE_SE_SE_EEENSB_IJNSC_ILi0EEESX_SX_EEEEENSB_IJNSA_10UnderscoreES10_S10_EEEEENS7_6detail27Sm100ImplicitGemmTileTraitsINSA_25SM100_TMA_2SM_LOAD_IM2COLENSA_14ComposedLayoutINSA_7SwizzleILi2ELi4ELi3EEENSA_18smem_ptr_flag_bitsILi16EEENSV_INSB_IJNSC_ILi8EEESJ_EEENSB_IJSJ_SE_EEEEEEEvEENS14_INSA_18SM100_TMA_2SM_LOADENS16_IS18_S1A_NSV_INSB_IJSJ_S1B_EEENSB_IJSE_SJ_EEEEEEEvEEEENS_8epilogue10collective18CollectiveEpilogueINS1O_23Sm100TmaWarpSpecializedILi3ELi2ELi32ELb1ELb0EEEJNSB_IJNSC_ILi128EEESI_SK_EEENSB_IJNSV_IS1T_SE_EENSV_ISJ_SE_EEEEESM_NSB_IJNSB_IJllllEEESE_SX_EEESM_S1Z_NS1O_6fusion15FusionCallbacksIS1S_NS20_17LinearCombinationISM_fSM_fLNS_15FloatRoundStyleE2EEES1U_S1X_JEEENSA_5SM1004TMEM4LOAD26SM100_TMEM_LOAD_32dp32b32xENSA_20SM90_TMA_LOAD_IM2COLES1F_NSA_39AutoVectorizingCopyWithAssumedAlignmentILi128EEENSA_21SM90_TMA_STORE_IM2COLES1F_S2C_S2C_EEEvvEEEEvNT_6ParamsE,(.L_x_214 - _ZN7cutlass13device_kernelINS_4conv6kernel13ConvUniversalINS1_16ConvProblemShapeILNS1_8OperatorE1ELi3EEENS1_10collective14CollectiveConvINS1_47MainloopSm100TmaUmmaWarpSpecializedImplicitGemmILS5_1ELi20ELi3ELi1ELi2EN4cute5tupleIJNSA_1CILi2EEENSC_ILi1EEESE_EEEEENSB_IJNSC_ILi256EEENSC_ILi64EEENSB_IJNSC_ILi32EEEEEEEEENS_10bfloat16_tESM_NSA_8TiledMMAINSA_8MMA_AtomIJNSA_26SM100_MMA_F16BF16_2x1SM_SSISM_SM_fLi256ELi64ELNSA_4UMMA5MajorE0ELSR_1ELNSQ_7ScaleInE0ELSS_0EEEEEENSA_6LayoutINSB_IJSE_SE_SE_EEENSB_IJNSC_ILi0EEESX_SX_EEEEENSB_IJNSA_10UnderscoreES10_S10_EEEEENS7_6detail27Sm100ImplicitGemmTileTraitsINSA_25SM100_TMA_2SM_LOAD_IM2COLENSA_14ComposedLayoutINSA_7SwizzleILi2ELi4ELi3EEENSA_18smem_ptr_flag_bitsILi16EEENSV_INSB_IJNSC_ILi8EEESJ_EEENSB_IJSJ_SE_EEEEEEEvEENS14_INSA_18SM100_TMA_2SM_LOADENS16_IS18_S1A_NSV_INSB_IJSJ_S1B_EEENSB_IJSE_SJ_EEEEEEEvEEEENS_8epilogue10collective18CollectiveEpilogueINS1O_23Sm100TmaWarpSpecializedILi3ELi2ELi32ELb1ELb0EEEJNSB_IJNSC_ILi128EEESI_SK_EEENSB_IJNSV_IS1T_SE_EENSV_ISJ_SE_EEEEESM_NSB_IJNSB_IJllllEEESE_SX_EEESM_S1Z_NS1O_6fusion15FusionCallbacksIS1S_NS20_17LinearCombinationISM_fSM_fLNS_15FloatRoundStyleE2EEES1U_S1X_JEEENSA_5SM1004TMEM4LOAD26SM100_TMEM_LOAD_32dp32b32xENSA_20SM90_TMA_LOAD_IM2COLES1F_NSA_39AutoVectorizingCopyWithAssumedAlignmentILi128EEENSA_21SM90_TMA_STORE_IM2COLES1F_S2C_S2C_EEEvvEEEEvNT_6ParamsE)
        .other          _ZN7cutlass13device_kernelINS_4conv6kernel13ConvUniversalINS1_16ConvProblemShapeILNS1_8OperatorE1ELi3EEENS1_10collective14CollectiveConvINS1_47MainloopSm100TmaUmmaWarpSpecializedImplicitGemmILS5_1ELi20ELi3ELi1ELi2EN4cute5tupleIJNSA_1CILi2EEENSC_ILi1EEESE_EEEEENSB_IJNSC_ILi256EEENSC_ILi64EEENSB_IJNSC_ILi32EEEEEEEEENS_10bfloat16_tESM_NSA_8TiledMMAINSA_8MMA_AtomIJNSA_26SM100_MMA_F16BF16_2x1SM_SSISM_SM_fLi256ELi64ELNSA_4UMMA5MajorE0ELSR_1ELNSQ_7ScaleInE0ELSS_0EEEEEENSA_6LayoutINSB_IJSE_SE_SE_EEENSB_IJNSC_ILi0EEESX_SX_EEEEENSB_IJNSA_10UnderscoreES10_S10_EEEEENS7_6detail27Sm100ImplicitGemmTileTraitsINSA_25SM100_TMA_2SM_LOAD_IM2COLENSA_14ComposedLayoutINSA_7SwizzleILi2ELi4ELi3EEENSA_18smem_ptr_flag_bitsILi16EEENSV_INSB_IJNSC_ILi8EEESJ_EEENSB_IJSJ_SE_EEEEEEEvEENS14_INSA_18SM100_TMA_2SM_LOADENS16_IS18_S1A_NSV_INSB_IJSJ_S1B_EEENSB_IJSE_SJ_EEEEEEEvEEEENS_8epilogue10collective18CollectiveEpilogueINS1O_23Sm100TmaWarpSpecializedILi3ELi2ELi32ELb1ELb0EEEJNSB_IJNSC_ILi128EEESI_SK_EEENSB_IJNSV_IS1T_SE_EENSV_ISJ_SE_EEEEESM_NSB_IJNSB_IJllllEEESE_SX_EEESM_S1Z_NS1O_6fusion15FusionCallbacksIS1S_NS20_17LinearCombinationISM_fSM_fLNS_15FloatRoundStyleE2EEES1U_S1X_JEEENSA_5SM1004TMEM4LOAD26SM100_TMEM_LOAD_32dp32b32xENSA_20SM90_TMA_LOAD_IM2COLES1F_NSA_39AutoVectorizingCopyWithAssumedAlignmentILi128EEENSA_21SM90_TMA_STORE_IM2COLES1F_S2C_S2C_EEEvvEEEEvNT_6ParamsE,@"STO_CUDA_ENTRY STV_DEFAULT"
_ZN7cutlass13device_kernelINS_4conv6kernel13ConvUniversalINS1_16ConvProblemShapeILNS1_8OperatorE1ELi3EEENS1_10collective14CollectiveConvINS1_47MainloopSm100TmaUmmaWarpSpecializedImplicitGemmILS5_1ELi20ELi3ELi1ELi2EN4cute5tupleIJNSA_1CILi2EEENSC_ILi1EEESE_EEEEENSB_IJNSC_ILi256EEENSC_ILi64EEENSB_IJNSC_ILi32EEEEEEEEENS_10bfloat16_tESM_NSA_8TiledMMAINSA_8MMA_AtomIJNSA_26SM100_MMA_F16BF16_2x1SM_SSISM_SM_fLi256ELi64ELNSA_4UMMA5MajorE0ELSR_1ELNSQ_7ScaleInE0ELSS_0EEEEEENSA_6LayoutINSB_IJSE_SE_SE_EEENSB_IJNSC_ILi0EEESX_SX_EEEEENSB_IJNSA_10UnderscoreES10_S10_EEEEENS7_6detail27Sm100ImplicitGemmTileTraitsINSA_25SM100_TMA_2SM_LOAD_IM2COLENSA_14ComposedLayoutINSA_7SwizzleILi2ELi4ELi3EEENSA_18smem_ptr_flag_bitsILi16EEENSV_INSB_IJNSC_ILi8EEESJ_EEENSB_IJSJ_SE_EEEEEEEvEENS14_INSA_18SM100_TMA_2SM_LOADENS16_IS18_S1A_NSV_INSB_IJSJ_S1B_EEENSB_IJSE_SJ_EEEEEEEvEEEENS_8epilogue10collective18CollectiveEpilogueINS1O_23Sm100TmaWarpSpecializedILi3ELi2ELi32ELb1ELb0EEEJNSB_IJNSC_ILi128EEESI_SK_EEENSB_IJNSV_IS1T_SE_EENSV_ISJ_SE_EEEEESM_NSB_IJNSB_IJllllEEESE_SX_EEESM_S1Z_NS1O_6fusion15FusionCallbacksIS1S_NS20_17LinearCombinationISM_fSM_fLNS_15FloatRoundStyleE2EEES1U_S1X_JEEENSA_5SM1004TMEM4LOAD26SM100_TMEM_LOAD_32dp32b32xENSA_20SM90_TMA_LOAD_IM2COLES1F_NSA_39AutoVectorizingCopyWithAssumedAlignmentILi128EEENSA_21SM90_TMA_STORE_IM2COLES1F_S2C_S2C_EEEvvEEEEvNT_6ParamsE:
[----:B------:R-:W1:Y:S01]  /*0000*/  LDC R1, c[0x0][0x37c] ;  /* 0x0000df00ff017b82 */ /* 0x000e620000000800 */
[----:B------:R-:W2:Y:S01]  /*0010*/  S2R R95, SR_TID.X ;  /* 0x00000000005f7919 */ /* 0x000ea20000002100 */
[----:B------:R-:W3:Y:S06]  /*0020*/  LDCU.64 UR8, c[0x0][0x990] ;  /* 0x00013200ff0877ac */ /* 0x000eec0008000a00 */
[----:B------:R-:W4:Y:S01]  /*0030*/  S2UR UR4, SR_CgaCtaId ;  /* 0x00000000000479c3 */ /* 0x000f220000008800 */
[----:B-1----:R-:W-:Y:S01]  /*0040*/  VIADD R1, R1, 0xfffffff8 ;  /* 0xfffffff801017836 */ /* 0x002fe20000000000 */
[----:B------:R-:W-:-:S02]  /*0050*/  PRMT R87, RZ, 0x7610, R87 ;  /* 0x00007610ff577816 */ /* 0x000fc40000000057 */
[----:B------:R-:W-:Y:S02]  /*0060*/  ELECT P1, URZ, PT ;  /* 0x0000000000ff782f */ /* 0x000fe40003820000 */
[----:B------:R-:W-:Y:S01]  /*0070*/  R2UR UR49, R1 ;  /* 0x00000000013172ca */ /* 0x000fe200000e0000 */
[----:B---3--:R-:W-:-:S04]  /*0080*/  UISETP.NE.U32.AND UP0, UPT, UR8, URZ, UPT ;  /* 0x000000ff0800728c */ /* 0x008fc8000bf05070 */
[----:B------:R-:W-:Y:S02]  /*0090*/  UISETP.NE.AND.EX UP0, UPT, UR9, URZ, UPT, UP0 ;  /* 0x000000ff0900728c */ /* 0x000fe4000bf05300 */
[----:B----4-:R-:W-:Y:S02]  /*00a0*/  ULOP3.LUT UR31, UR4, 0x1, URZ, 0xc0, !UPT ;  /* 0x00000001041f7892 */ /* 0x010fe4000f8ec0ff */
[----:B------:R-:W-:Y:S01]  /*00b0*/  ULOP3.LUT UR30, UR4, 0x1, URZ, 0x3c, !UPT ;  /* 0x00000001041e7892 */ /* 0x000fe2000f8e3cff */
[----:B--2---:R-:W-:-:S05]  /*00c0*/  SHF.R.U32.HI R88, RZ, 0x5, R95 ;  /* 0x00000005ff587819 */ /* 0x004fca000001165f */
[----:B------:R-:W1:Y:S02]  /*00d0*/  SHFL.IDX PT, R0, R88, RZ, 0x1f ;  /* 0x00001fff58007589 */ /* 0x000e6400000e0000 */
[----:B-1----:R-:W-:Y:S01]  /*00e0*/  R2UR UR18, R0 ;  /* 0x00000000001272ca */ /* 0x002fe200000e0000 */
[----:B------:R-:W-:-:S14]  /*00f0*/  BRA.U UP0, `(.L_x_0) ;  /* 0x0000000100307547 */ /* 0x000fdc000b800000 */
[----:B------:R-:W1:Y:S02]  /*0100*/  LDCU.64 UR4, c[0x0][0x988] ;  /* 0x00013100ff0477ac */ /* 0x000e640008000a00 */
[----:B-1----:R-:W-:-:S04]  /*0110*/  UISETP.NE.U32.AND UP0, UPT, UR4, URZ, UPT ;  /* 0x000000ff0400728c */ /* 0x002fc8000bf05070 */
[----:B------:R-:W-:-:S09]  /*0120*/  UISETP.NE.AND.EX UP0, UPT, UR5, URZ, UPT, UP0 ;  /* 0x000000ff0500728c */ /* 0x000fd2000bf05300 */
[----:B------:R-:W-:Y:S05]  /*0130*/  BRA.U !UP0, `(.L_x_1) ;  /* 0x0000000108147547 */ /* 0x000fea000b800000 */
[----:B------:R-:W1:Y:S01]  /*0140*/  LDC.64 R2, c[0x0][0x988] ;  /* 0x00026200ff027b82 */ /* 0x000e620000000a00 */
[----:B------:R-:W1:Y:S02]  /*0150*/  LDCU.64 UR4, c[0x0][0x358] ;  /* 0x00006b00ff0477ac */ /* 0x000e640008000a00 */
[----:B-1----:R1:W5:Y:S01]  /*0160*/  LDG.E R41, desc[UR4][R2.64] ;  /* 0x0000000402297981 */ /* 0x002362000c1e1900 */
[----:B------:R-:W-:Y:S01]  /*0170*/  HFMA2 R87, -RZ, RZ, 0, 5.9604644775390625e-08 ;  /* 0x00000001ff577431 */ /* 0x000fe200000001ff */
[----:B------:R-:W-:Y:S05]  /*0180*/  BRA `(.L_x_0) ;  /* 0x00000000000c7947 */ /* 0x000fea0003800000 */
.L_x_1:
[----:B------:R-:W1:Y:S01]  /*0190*/  LDCU UR4, c[0x0][0x980] ;  /* 0x00013000ff0477ac */ /* 0x000e620008000800 */
[----:B------:R-:W-:Y:S01]  /*01a0*/  HFMA2 R87, -RZ, RZ, 0, 5.9604644775390625e-08 ;  /* 0x00000001ff577431 */ /* 0x000fe200000001ff */
[----:B-1----:R-:W-:-:S07]  /*01b0*/  MOV R41, UR4 ;  /* 0x0000000400297c02 */ /* 0x002fce0008000f00 */
.L_x_0:
[----:B------:R-:W2:Y:S02]  /*01c0*/  LDCU.64 UR4, c[0x0][0x9b0] ;  /* 0x00013600ff0477ac */ /* 0x000ea40008000a00 */
[----:B--2---:R-:W-:-:S04]  /*01d0*/  UISETP.NE.U32.AND UP0, UPT, UR4, URZ, UPT ;  /* 0x000000ff0400728c */ /* 0x004fc8000bf05070 */
[----:B------:R-:W-:-:S09]  /*01e0*/  UISETP.NE.AND.EX UP0, UPT, UR5, URZ, UPT, UP0 ;  /* 0x000000ff0500728c */ /* 0x000fd2000bf05300 */
[----:B------:R-:W-:Y:S05]  /*01f0*/  BRA.U UP0, `(.L_x_2) ;  /* 0x0000000100287547 */ /* 0x000fea000b800000 */
[----:B------:R-:W2:Y:S02]  /*0200*/  LDCU.64 UR4, c[0x0][0x9a8] ;  /* 0x00013500ff0477ac */ /* 0x000ea40008000a00 */
[----:B--2---:R-:W-:-:S04]  /*0210*/  UISETP.NE.U32.AND UP0, UPT, UR4, URZ, UPT ;  /* 0x000000ff0400728c */ /* 0x004fc8000bf05070 */
[----:B------:R-:W-:-:S09]  /*0220*/  UISETP.NE.AND.EX UP0, UPT, UR5, URZ, UPT, UP0 ;  /* 0x000000ff0500728c */ /* 0x000fd2000bf05300 */
[----:B------:R-:W-:Y:S05]  /*0230*/  BRA.U !UP0, `(.L_x_3) ;  /* 0x0000000108107547 */ /* 0x000fea000b800000 */
[----:B------:R-:W2:Y:S01]  /*0240*/  LDC.64 R38, c[0x0][0x9a8] ;  /* 0x00026a00ff267b82 */ /* 0x000ea20000000a00 */
[----:B------:R-:W2:Y:S02]  /*0250*/  LDCU.64 UR4, c[0x0][0x358] ;  /* 0x00006b00ff0477ac */ /* 0x000ea40008000a00 */
[----:B--2---:R2:W5:Y:S01]  /*0260*/  LDG.E R38, desc[UR4][R38.64] ;  /* 0x0000000426267981 */ /* 0x004562000c1e1900 */
[----:B------:R-:W-:Y:S05]  /*0270*/  BRA `(.L_x_2) ;  /* 0x0000000000087947 */ /* 0x000fea0003800000 */
.L_x_3:
[----:B------:R-:W2:Y:S02]  /*0280*/  LDCU UR4, c[0x0][0x9a0] ;  /* 0x00013400ff0477ac */ /* 0x000ea40008000800 */
[----:B--2---:R-:W-:Y:S02]  /*0290*/  MOV R38, UR4 ;  /* 0x0000000400267c02 */ /* 0x004fe40008000f00 */
.L_x_2:
[----:B------:R-:W-:Y:S01]  /*02a0*/  IMAD.U32 R0, RZ, RZ, UR18 ;  /* 0x00000012ff007e24 */ /* 0x000fe2000f8e00ff */
[----:B------:R-:W-:Y:S04]  /*02b0*/  BSSY.RECONVERGENT B0, `(.L_x_4) ;  /* 0x000000c000007945 */ /* 0x000fe80003800200 */
[C---:B------:R-:W-:Y:S02]  /*02c0*/  ISETP.NE.OR P2, PT, R0.reuse, 0x1, !P1 ;  /* 0x000000010000780c */ /* 0x040fe40004f45670 */
[----:B------:R-:W-:-:S11]  /*02d0*/  ISETP.NE.OR P0, PT, R0, 0x3, !P1 ;  /* 0x000000030000780c */ /* 0x000fd60004f05670 */
[----:B------:R-:W-:Y:S05]  /*02e0*/  @P2 BRA `(.L_x_5) ;  /* 0x0000000000202947 */ /* 0x000fea0003800000 */
[----:B------:R-:W3:Y:S02]  /*02f0*/  LDCU.64 UR4, c[0x0][0x348] ;  /* 0x00006900ff0477ac */ /* 0x000ee40008000a00 */
[----:B---3--:R-:W-:Y:S02]  /*0300*/  UIADD3 UR6, UP1, UPT, UR4, 0x80, URZ ;  /* 0x0000008004067890 */ /* 0x008fe4000ff3e0ff */
[----:B------:R-:W-:Y:S02]  /*0310*/  UIADD3 UR4, UP0, UPT, UR4, 0x200, URZ ;  /* 0x0000020004047890 */ /* 0x000fe4000ff1e0ff */
[----:B------:R-:W-:Y:S02]  /*0320*/  UIADD3.X UR7, UPT, UPT, URZ, UR5, URZ, UP1, !UPT ;  /* 0x00000005ff077290 */ /* 0x000fe40008ffe4ff */
[----:B------:R-:W-:-:S07]  /*0330*/  UIADD3.X UR5, UPT, UPT, URZ, UR5, URZ, UP0, !UPT ;  /* 0x00000005ff057290 */ /* 0x000fce00087fe4ff */
[----:B------:R3:W-:Y:S02]  /*0340*/  UTMACCTL.PF [UR6] ;  /* 0x00000000060079b9 */ /* 0x0007e40008040000 */
[----:B------:R3:W-:Y:S02]  /*0350*/  UTMACCTL.PF [UR4] ;  /* 0x00000000040079b9 */ /* 0x0007e40008040000 */
[----:B---3--:R-:W-:Y:S01]  /*0360*/  NOP ;  /* 0x0000000000007918 */ /* 0x008fe20000000000 */
.L_x_5:
[----:B------:R-:W-:Y:S05]  /*0370*/  BSYNC.RECONVERGENT B0 ;  /* 0x0000000000007941 */ /* 0x000fea0003800200 */
.L_x_4:
[----:B------:R-:W-:Y:S04]  /*0380*/  BSSY.RECONVERGENT B0, `(.L_x_6) ;  /* 0x000000a000007945 */ /* 0x000fe80003800200 */
        /* <DEDUP_REMOVED lines=9> */
.L_x_7:
[----:B------:R-:W-:Y:S05]  /*0420*/  BSYNC.RECONVERGENT B0 ;  /* 0x0000000000007941 */ /* 0x000fea0003800200 */
.L_x_6:
[----:B------:R-:W3:Y:S01]  /*0430*/  LDCU.64 UR4, c[0x0][0x988] ;  /* 0x00013100ff0477ac */ /* 0x000ee20008000a00 */
[----:B------:R-:W-:Y:S02]  /*0440*/  UISETP.EQ.U32.AND UP2, UPT, UR8, URZ, UPT ;  /* 0x000000ff0800728c */ /* 0x000fe4000bf42070 */
[----:B------:R-:W-:Y:S02]  /*0450*/  UPLOP3.LUT UP3, UPT, UPT, UPT, UPT, 0x80, 0x8 ;  /* 0x000000000008789c */ /* 0x000fe40003f6f070 */
[----:B---3--:R-:W-:-:S04]  /*0460*/  UISETP.NE.U32.AND UP0, UPT, UR4, URZ, UPT ;  /* 0x000000ff0400728c */ /* 0x008fc8000bf05070 */
[----:B------:R-:W-:-:S04]  /*0470*/  UISETP.NE.AND.EX UP1, UPT, UR5, URZ, UPT, UP0 ;  /* 0x000000ff0500728c */ /* 0x000fc8000bf25300 */
[----:B------:R-:W-:-:S04]  /*0480*/  UISETP.EQ.OR.EX UP4, UPT, UR9, URZ, !UP1, UP2 ;  /* 0x000000ff0900728c */ /* 0x000fc8000cf82720 */
[----:B------:R-:W-:-:S06]  /*0490*/  UP2UR UR4, UPR, URZ, 0x10 ;  /* 0x00000010ff047883 */ /* 0x000fcc0008000000 */
[----:B------:R-:W-:Y:S01]  /*04a0*/  MOV R94, UR4 ;  /* 0x00000004005e7c02 */ /* 0x000fe20008000f00 */
[----:B------:R-:W-:Y:S06]  /*04b0*/  BRA.U !UP4, `(.L_x_8) ;  /* 0x000000010c207547 */ /* 0x000fec000b800000 */
[----:B------:R-:W-:Y:S01]  /*04c0*/  UISETP.NE.U32.AND UP2, UPT, UR8, URZ, UPT ;  /* 0x000000ff0800728c */ /* 0x000fe2000bf45070 */
[----:B-----5:R-:W-:Y:S01]  /*04d0*/  FSETP.NEU.AND P0, PT, R41, RZ, PT ;  /* 0x000000ff2900720b */ /* 0x020fe20003f0d000 */
[----:B------:R-:W-:Y:S02]  /*04e0*/  USEL UR4, URZ, 0xffffffff, UP1 ;  /* 0xffffffffff047887 */ /* 0x000fe40008800000 */
[----:B------:R-:W-:-:S10]  /*04f0*/  UISETP.NE.AND.EX UP2, UPT, UR9, URZ, UPT, UP2 ;  /* 0x000000ff0900728c */ /* 0x000fd4000bf45320 */
[----:B------:R-:W-:Y:S01]  /*0500*/  VOTEU.ANY UP0, P0 ;  /* 0x0000000000ff7886 */ /* 0x000fe20000000100 */
[----:B------:R-:W-:-:S04]  /*0510*/  @!UP2 USEL UR4, URZ, 0xffffffff, UP0 ;  /* 0xffffffffff04a887 */ /* 0x000fc80008000000 */
[----:B------:R-:W-:-:S04]  /*0520*/  ULOP3.LUT UR4, UR4, 0x1, URZ, 0xc0, !UPT ;  /* 0x0000000104047892 */ /* 0x000fc8000f8ec0ff */
[----:B------:R-:W-:-:S11]  /*0530*/  UISETP.NE.U32.AND UP3, UPT, UR4, 0x1, UPT ;  /* 0x000000010400788c */ /* 0x000fd6000bf65070 */
.L_x_8:
[----:B------:R-:W3:Y:S01]  /*0540*/  SHFL.IDX PT, R0, R88, RZ, 0x1f ;  /* 0x00001fff58007589 */ /* 0x000ee200000e0000 */
[----:B------:R-:W-:Y:S02]  /*0550*/  UISETP.NE.AND UP5, UPT, UR18, 0x2, UPT ;  /* 0x000000021200788c */ /* 0x000fe4000bfa5270 */
[----:B------:R-:W-:Y:S02]  /*0560*/  UISETP.NE.AND UP0, UPT, UR18, 0x2, UPT ;  /* 0x000000021200788c */ /* 0x000fe4000bf05270 */
[----:B------:R-:W-:Y:S02]  /*0570*/  UISETP.NE.OR UP2, UPT, UR31, URZ, UP5 ;  /* 0x000000ff1f00728c */ /* 0x000fe4000af45670 */
[----:B------:R-:W-:-:S04]  /*0580*/  USEL UR38, URZ, 0x1, UP0 ;  /* 0x00000001ff267887 */ /* 0x000fc80008000000 */
[----:B------:R-:W-:Y:S02]  /*0590*/  PLOP3.LUT P3, PT, P1, PT, UP2, 0xae, 0xea ;  /* 0x0000000000ea781c */ /* 0x000fe40000f6f52e */
[----:B---3--:R-:W-:-:S13]  /*05a0*/  ISETP.NE.AND P0, PT, R0, RZ, PT ;  /* 0x000000ff0000720c */ /* 0x008fda0003f05270 */
[----:B------:R-:W-:Y:S05]  /*05b0*/  @P0 BRA `(.L_x_9) ;  /* 0x0000000000d40947 */ /* 0x000fea0003800000 */
[----:B------:R-:W-:Y:S01]  /*05c0*/  ELECT P0, URZ, PT ;  /* 0x0000000000ff782f */ /* 0x000fe20003800000 */
[----:B------:R-:W-:-:S12]  /*05d0*/  BSSY.RECONVERGENT B0, `(.L_x_9) ;  /* 0x0000033000007945 */ /* 0x000fd80003800200 */
[----:B------:R-:W-:Y:S05]  /*05e0*/  @!P0 BRA `(.L_x_10) ;  /* 0x0000000000c48947 */ /* 0x000fea0003800000 */
[----:B------:R-:W3:Y:S01]  /*05f0*/  S2UR UR5, SR_CgaCtaId ;  /* 0x00000000000579c3 */ /* 0x000ee20000008800 */
[----:B------:R-:W-:Y:S01]  /*0600*/  UMOV UR4, 0x400 ;  /* 0x0000040000047882 */ /* 0x000fe20000000000 */
[----:B------:R-:W-:Y:S02]  /*0610*/  UMOV UR6, 0x1 ;  /* 0x0000000100067882 */ /* 0x000fe40000000000 */
[----:B------:R-:W-:-:S04]  /*0620*/  UIADD3 UR6, UPT, UPT, -UR6, 0x100000, URZ ;  /* 0x0010000006067890 */ /* 0x000fc8000fffe1ff */
[----:B------:R-:W-:Y:S02]  /*0630*/  USHF.L.U32 UR7, UR6, 0xb, URZ ;  /* 0x0000000b06077899 */ /* 0x000fe400080006ff */
[----:B------:R-:W-:Y:S02]  /*0640*/  USHF.L.U32 UR6, UR6, 0x1, URZ ;  /* 0x0000000106067899 */ /* 0x000fe400080006ff */
[----:B---3--:R-:W-:Y:S01]  /*0650*/  ULEA UR4, UR5, UR4, 0x18 ;  /* 0x0000000405047291 */ /* 0x008fe2000f8ec0ff */
[----:B------:R-:W3:Y:S11]  /*0660*/  FENCE.VIEW.ASYNC.S ;  /* 0x00000000000073c6 */ /* 0x000ef60000000000 */
[----:B---3--:R3:W4:Y:S01]  /*0670*/  SYNCS.EXCH.64 URZ, [UR4], UR6 ;  /* 0x0000000604ff75b2 */ /* 0x0087220008000100 */
[----:B------:R3:W1:Y:S01]  /*0680*/  SYNCS.EXCH.64 URZ, [UR4+0xa0], UR6 ;  /* 0x0000a00604ff75b2 */ /* 0x0006620008000100 */
        /* <DEDUP_REMOVED lines=37> */
[----:B------:R3:W1:Y:S02]  /*08e0*/  SYNCS.EXCH.64 URZ, [UR4+0x138], UR6 ;  /* 0x0001380604ff75b2 */ /* 0x0006640008000100 */
[----:B---34-:R-:W-:Y:S01]  /*08f0*/  NOP ;  /* 0x0000000000007918 */ /* 0x018fe20000000000 */
.L_x_10:
[----:B------:R-:W-:Y:S05]  /*0900*/  BSYNC.RECONVERGENT B0 ;  /* 0x0000000000007941 */ /* 0x000fea0003800200 */
.L_x_9:
[----:B------:R-:W3:Y:S01]  /*0910*/  SHFL.IDX PT, R0, R88, RZ, 0x1f ;  /* 0x00001fff58007589 */ /* 0x000ee200000e0000 */
[----:B------:R-:W-:Y:S01]  /*0920*/  NOP ;  /* 0x0000000000007918 */ /* 0x000fe20000000000 */
[----:B---3--:R-:W-:-:S13]  /*0930*/  ISETP.NE.AND P0, PT, R0, 0x1, PT ;  /* 0x000000010000780c */ /* 0x008fda0003f05270 */
[----:B------:R-:W-:Y:S05]  /*0940*/  @P0 BRA `(.L_x_11) ;  /* 0x0000000000500947 */ /* 0x000fea0003800000 */
[----:B------:R-:W3:Y:S01]  /*0950*/  S2UR UR5, SR_CgaCtaId ;  /* 0x00000000000579c3 */ /* 0x000ee20000008800 */
[----:B------:R-:W-:Y:S01]  /*0960*/  UMOV UR4, 0x400 ;  /* 0x0000040000047882 */ /* 0x000fe20000000000 */
[----:B------:R-:W-:Y:S01]  /*0970*/  UMOV UR8, 0x20 ;  /* 0x0000002000087882 */ /* 0x000fe20000000000 */
[----:B------:R-:W-:Y:S01]  /*0980*/  UMOV UR6, 0x80 ;  /* 0x0000008000067882 */ /* 0x000fe20000000000 */
[----:B------:R-:W-:-:S04]  /*0990*/  UIADD3 UR8, UPT, UPT, -UR8, 0x100000, URZ ;  /* 0x0010000008087890 */ /* 0x000fc8000fffe1ff */
[----:B------:R-:W-:Y:S02]  /*09a0*/  USHF.L.U32 UR9, UR8, 0xb, URZ ;  /* 0x0000000b08097899 */ /* 0x000fe400080006ff */
[----:B------:R-:W-:Y:S02]  /*09b0*/  USHF.L.U32 UR8, UR8, 0x1, URZ ;  /* 0x0000000108087899 */ /* 0x000fe400080006ff */
[----:B------:R-:W-:-:S04]  /*09c0*/  UIADD3 UR6, UPT, UPT, -UR6, 0x100000, URZ ;  /* 0x0010000006067890 */ /* 0x000fc8000fffe1ff */
[----:B------:R-:W-:Y:S02]  /*09d0*/  USHF.L.U32 UR7, UR6, 0xb, URZ ;  /* 0x0000000b06077899 */ /* 0x000fe400080006ff */
[----:B------:R-:W-:Y:S01]  /*09e0*/  USHF.L.U32 UR6, UR6, 0x1, URZ ;  /* 0x0000000106067899 */ /* 0x000fe200080006ff */
[----:B------:R-:W-:Y:S01]  /*09f0*/  ELECT P0, URZ, PT ;  /* 0x0000000000ff782f */ /* 0x000fe20003800000 */
[----:B---3--:R-:W-:Y:S01]  /*0a00*/  ULEA UR4, UR5, UR4, 0x18 ;  /* 0x0000000405047291 */ /* 0x008fe2000f8ec0ff */
[----:B------:R-:W3:Y:S11]  /*0a10*/  FENCE.VIEW.ASYNC.S ;  /* 0x00000000000073c6 */ /* 0x000ef60000000000 */
[----:B---3--:R3:W4:Y:S01]  /*0a20*/  SYNCS.EXCH.64 URZ, [UR4+0x140], UR8 ;  /* 0x0001400804ff75b2 */ /* 0x0087220008000100 */
[----:B------:R3:W1:Y:S01]  /*0a30*/  SYNCS.EXCH.64 URZ, [UR4+0x158], UR6 ;  /* 0x0001580604ff75b2 */ /* 0x0006620008000100 */
[----:B------:R3:W1:Y:S01]  /*0a40*/  SYNCS.EXCH.64 URZ, [UR4+0x148], UR8 ;  /* 0x0001480804ff75b2 */ /* 0x0006620008000100 */
[----:B------:R3:W1:Y:S01]  /*0a50*/  SYNCS.EXCH.64 URZ, [UR4+0x160], UR6 ;  /* 0x0001600604ff75b2 */ /* 0x0006620008000100 */
[----:B------:R3:W1:Y:S01]  /*0a60*/  SYNCS.EXCH.64 URZ, [UR4+0x150], UR8 ;  /* 0x0001500804ff75b2 */ /* 0x0006620008000100 */
[----:B------:R3:W1:Y:S01]  /*0a70*/  SYNCS.EXCH.64 URZ, [UR4+0x168], UR6 ;  /* 0x0001680604ff75b2 */ /* 0x0006620008000100 */
[----:B------:R-:W-:Y:S01]  /*0a80*/  NOP ;  /* 0x0000000000007918 */ /* 0x000fe20000000000 */
.L_x_11:
[----:B------:R-:W2:Y:S01]  /*0a90*/  SHFL.IDX PT, R0, R88, RZ, 0x1f ;  /* 0x00001fff58007589 */ /* 0x000ea200000e0000 */
[----:B------:R-:W-:Y:S01]  /*0aa0*/  NOP ;  /* 0x0000000000007918 */ /* 0x000fe20000000000 */
[----:B--2---:R-:W-:-:S13]  /*0ab0*/  ISETP.NE.AND P0, PT, R0, 0x3, PT ;  /* 0x000000030000780c */ /* 0x004fda0003f05270 */
[----:B------:R-:W-:Y:S05]  /*0ac0*/  @P0 BRA `(.L_x_12) ;  /* 0x0000000000300947 */ /* 0x000fea0003800000 */
[----:B------:R-:W2:Y:S01]  /*0ad0*/  S2UR UR5, SR_CgaCtaId ;  /* 0x00000000000579c3 */ /* 0x000ea20000008800 */
[----:B---3--:R-:W-:Y:S01]  /*0ae0*/  UMOV UR4, 0x400 ;  /* 0x0000040000047882 */ /* 0x008fe20000000000 */
[----:B------:R-:W-:Y:S01]  /*0af0*/  UMOV UR6, 0x20 ;  /* 0x0000002000067882 */ /* 0x000fe20000000000 */
[----:B------:R-:W-:Y:S01]  /*0b00*/  ELECT P0, URZ, PT ;  /* 0x0000000000ff782f */ /* 0x000fe20003800000 */
[----:B------:R-:W-:-:S04]  /*0b10*/  UIADD3 UR6, UPT, UPT, -UR6, 0x100000, URZ ;  /* 0x0010000006067890 */ /* 0x000fc8000fffe1ff */
[----:B------:R-:W-:Y:S02]  /*0b20*/  USHF.L.U32 UR7, UR6, 0xb, URZ ;  /* 0x0000000b06077899 */ /* 0x000fe400080006ff */
[----:B------:R-:W-:Y:S02]  /*0b30*/  USHF.L.U32 UR6, UR6, 0x1, URZ ;  /* 0x0000000106067899 */ /* 0x000fe400080006ff */
[----:B--2---:R-:W-:Y:S01]  /*0b40*/  ULEA UR4, UR5, UR4, 0x18 ;  /* 0x0000000405047291 */ /* 0x004fe2000f8ec0ff */
[----:B------:R-:W2:Y:S11]  /*0b50*/  FENCE.VIEW.ASYNC.S ;  /* 0x00000000000073c6 */ /* 0x000eb60000000000 */
[----:B--2---:R2:W3:Y:S01]  /*0b60*/  SYNCS.EXCH.64 URZ, [UR4+0x170], UR6 ;  /* 0x0001700604ff75b2 */ /* 0x0044e20008000100 */
[----:B------:R2:W1:Y:S01]  /*0b70*/  SYNCS.EXCH.64 URZ, [UR4+0x178], UR6 ;  /* 0x0001780604ff75b2 */ /* 0x0004620008000100 */
[----:B------:R-:W-:Y:S01]  /*0b80*/  NOP ;  /* 0x0000000000007918 */ /* 0x000fe20000000000 */
.L_x_12:
[----:B------:R-:W4:Y:S01]  /*0b90*/  SHFL.IDX PT, R0, R88, RZ, 0x1f ;  /* 0x00001fff58007589 */ /* 0x000f2200000e0000 */
[----:B------:R-:W-:Y:S01]  /*0ba0*/  NOP ;  /* 0x0000000000007918 */ /* 0x000fe20000000000 */
[----:B----4-:R-:W-:-:S13]  /*0bb0*/  ISETP.NE.AND P0, PT, R0, 0x4, PT ;  /* 0x000000040000780c */ /* 0x010fda0003f05270 */
[----:B------:R-:W-:Y:S05]  /*0bc0*/  @P0 BRA `(.L_x_13) ;  /* 0x0000000000440947 */ /* 0x000fea0003800000 */
[----:B------:R-:W4:Y:S01]  /*0bd0*/  S2UR UR5, SR_CgaCtaId ;  /* 0x00000000000579c3 */ /* 0x000f220000008800 */
[----:B--23--:R-:W-:Y:S01]  /*0be0*/  UMOV UR4, 0x1e0 ;  /* 0x000001e000047882 */ /* 0x00cfe20000000000 */
[----:B------:R-:W-:Y:S01]  /*0bf0*/  UMOV UR6, 0x400 ;  /* 0x0000040000067882 */ /* 0x000fe20000000000 */
[----:B------:R-:W-:Y:S01]  /*0c00*/  USEL UR4, UR4, 0x1a0, UP3 ;  /* 0x000001a004047887 */ /* 0x000fe20009800000 */
[----:B------:R-:W-:Y:S01]  /*0c10*/  UMOV UR8, 0x1 ;  /* 0x0000000100087882 */ /* 0x000fe20000000000 */
[----:B------:R-:W-:Y:S01]  /*0c20*/  ELECT P0, URZ, PT ;  /* 0x0000000000ff782f */ /* 0x000fe20003800000 */
[----:B------:R-:W-:-:S04]  /*0c30*/  UIADD3 UR8, UPT, UPT, -UR8, 0x100000, URZ ;  /* 0x0010000008087890 */ /* 0x000fc8000fffe1ff */
[----:B------:R-:W-:Y:S02]  /*0c40*/  USHF.L.U32 UR9, UR8, 0xb, URZ ;  /* 0x0000000b08097899 */ /* 0x000fe400080006ff */
[----:B------:R-:W-:Y:S02]  /*0c50*/  USHF.L.U32 UR8, UR8, 0x1, URZ ;  /* 0x0000000108087899 */ /* 0x000fe400080006ff */
[----:B----4-:R-:W-:Y:S02]  /*0c60*/  ULEA UR6, UR5, UR6, 0x18 ;  /* 0x0000000605067291 */ /* 0x010fe4000f8ec0ff */
[----:B------:R-:W-:-:S04]  /*0c70*/  UIADD3 UR4, UPT, UPT, -UR4, 0x100000, URZ ;  /* 0x0010000004047890 */ /* 0x000fc8000fffe1ff */
[----:B------:R-:W-:Y:S02]  /*0c80*/  USHF.L.U32 UR5, UR4, 0xb, URZ ;  /* 0x0000000b04057899 */ /* 0x000fe400080006ff */
[----:B------:R-:W-:Y:S01]  /*0c90*/  USHF.L.U32 UR4, UR4, 0x1, URZ ;  /* 0x0000000104047899 */ /* 0x000fe200080006ff */
[----:B------:R-:W2:Y:S03]  /*0ca0*/  FENCE.VIEW.ASYNC.S ;  /* 0x00000000000073c6 */ /* 0x000ea60000000000 */
[----:B--2---:R4:W2:Y:S08]  /*0cb0*/  SYNCS.EXCH.64 URZ, [UR6+0x180], UR8 ;  /* 0x0001800806ff75b2 */ /* 0x0048b00008000100 */
[----:B------:R4:W3:Y:S02]  /*0cc0*/  SYNCS.EXCH.64 URZ, [UR6+0x188], UR4 ;  /* 0x0001880406ff75b2 */ /* 0x0008e40008000100 */
[----:B----4-:R-:W-:Y:S01]  /*0cd0*/  NOP ;  /* 0x0000000000007918 */ /* 0x010fe20000000000 */
.L_x_13:
[----:B------:R-:W4:Y:S01]  /*0ce0*/  SHFL.IDX PT, R0, R88, RZ, 0x1f ;  /* 0x00001fff58007589 */ /* 0x000f2200000e0000 */
[----:B------:R-:W-:Y:S01]  /*0cf0*/  ISETP.NE.OR P1, PT, RZ, UR18, !P1 ;  /* 0x00000012ff007c0c */ /* 0x000fe2000cf25670 */
[----:B------:R-:W-:Y:S01]  /*0d00*/  NOP ;  /* 0x0000000000007918 */ /* 0x000fe20000000000 */
[----:B----4-:R-:W-:-:S13]  /*0d10*/  ISETP.NE.AND P0, PT, R0, 0x5, PT ;  /* 0x000000050000780c */ /* 0x010fda0003f05270 */
[----:B------:R-:W-:Y:S05]  /*0d20*/  @P0 BRA `(.L_x_14) ;  /* 0x0000000000480947 */ /* 0x000fea0003800000 */
[----:B------:R-:W4:Y:S01]  /*0d30*/  S2UR UR5, SR_CgaCtaId ;  /* 0x00000000000579c3 */ /* 0x000f220000008800 */
[----:B--23--:R-:W-:Y:S01]  /*0d40*/  UMOV UR4, 0x400 ;  /* 0x0000040000047882 */ /* 0x00cfe20000000000 */
        /* <DEDUP_REMOVED lines=9> */
[----:B----4-:R-:W-:Y:S01]  /*0de0*/  ULEA UR4, UR5, UR4, 0x18 ;  /* 0x0000000405047291 */ /* 0x010fe2000f8ec0ff */
[----:B------:R-:W2:Y:S11]  /*0df0*/  FENCE.VIEW.ASYNC.S ;  /* 0x00000000000073c6 */ /* 0x000eb60000000000 */
[----:B--2---:R4:W2:Y:S01]  /*0e00*/  SYNCS.EXCH.64 URZ, [UR4+0x190], UR6 ;  /* 0x0001900604ff75b2 */ /* 0x0048a20008000100 */
[----:B------:R4:W3:Y:S01]  /*0e10*/  SYNCS.EXCH.64 URZ, [UR4+0x1a0], UR8 ;  /* 0x0001a00804ff75b2 */ /* 0x0008e20008000100 */
[----:B------:R4:W1:Y:S01]  /*0e20*/  SYNCS.EXCH.64 URZ, [UR4+0x198], UR6 ;  /* 0x0001980604ff75b2 */ /* 0x0008620008000100 */
[----:B------:R4:W1:Y:S02]  /*0e30*/  SYNCS.EXCH.64 URZ, [UR4+0x1a8], UR8 ;  /* 0x0001a80804ff75b2 */ /* 0x0008640008000100 */
[----:B----4-:R-:W-:Y:S01]  /*0e40*/  NOP ;  /* 0x0000000000007918 */ /* 0x010fe20000000000 */
.L_x_14:
[----:B--23--:R-:W2:Y:S01]  /*0e50*/  S2UR UR7, SR_CgaCtaId ;  /* 0x00000000000779c3 */ /* 0x00cea20000008800 */
[----:B------:R-:W-:Y:S01]  /*0e60*/  VOTEU.ALL UP0, P1 ;  /* 0x0000000000ff7886 */ /* 0x000fe20000800000 */
[----:B------:R-:W-:Y:S01]  /*0e70*/  UMOV UR4, 0x20 ;  /* 0x0000002000047882 */ /* 0x000fe20000000000 */
[----:B------:R-:W-:Y:S01]  /*0e80*/  NOP ;  /* 0x0000000000007918 */ /* 0x000fe20000000000 */
[----:B-1----:R-:W-:Y:S01]  /*0e90*/  LOP3.LUT R3, R95, 0x1f, RZ, 0xc0, !PT ;  /* 0x0000001f5f037812 */ /* 0x002fe200078ec0ff */
[----:B------:R-:W-:Y:S01]  /*0ea0*/  UISETP.NE.AND UP4, UPT, UR18, URZ, UPT ;  /* 0x000000ff1200728c */ /* 0x000fe2000bf85270 */
[----:B------:R-:W-:Y:S01]  /*0eb0*/  @!UP0 UMOV UR6, 0x400 ;  /* 0x0000040000068882 */ /* 0x000fe20000000000 */
[----:B------:R-:W-:-:S04]  /*0ec0*/  @!UP0 UIADD3 UR4, UPT, UPT, -UR4, 0x100000, URZ ;  /* 0x0010000004048890 */ /* 0x000fc8000fffe1ff */
[----:B------:R-:W-:Y:S02]  /*0ed0*/  @!UP0 USHF.L.U32 UR5, UR4, 0xb, URZ ;  /* 0x0000000b04058899 */ /* 0x000fe400080006ff */
[----:B------:R-:W-:Y:S02]  /*0ee0*/  @!UP0 USHF.L.U32 UR4, UR4, 0x1, URZ ;  /* 0x0000000104048899 */ /* 0x000fe400080006ff */
[----:B--2---:R-:W-:Y:S01]  /*0ef0*/  @!UP0 ULEA UR6, UR7, UR6, 0x18 ;  /* 0x0000000607068291 */ /* 0x004fe2000f8ec0ff */
[----:B------:R-:W1:Y:S01]  /*0f00*/  LDCU UR7, c[0x0][0x36c] ;  /* 0x00006d80ff0777ac */ /* 0x000e620008000800 */
[----:B------:R-:W-:Y:S01]  /*0f10*/  VOTEU.ALL UP0, P1 ;  /* 0x0000000000ff7886 */ /* 0x000fe20000800000 */
[----:B------:R-:W2:Y:S09]  /*0f20*/  FENCE.VIEW.ASYNC.S ;  /* 0x00000000000073c6 */ /* 0x000eb20000000000 */
[----:B--2---:R2:W3:Y:S01]  /*0f30*/  @!UP0 SYNCS.EXCH.64 URZ, [UR6+0x1b0], UR4 ;  /* 0x0001b00406ff85b2 */ /* 0x0044e20008000100 */
[----:B-1----:R-:W-:-:S09]  /*0f40*/  UISETP.EQ.U32.AND UP6, UPT, UR7, 0x1, UPT ;  /* 0x000000010700788c */ /* 0x002fd2000bfc2070 */
[----:B--2---:R-:W-:Y:S05]  /*0f50*/  BRA.U !UP6, `(.L_x_15) ;  /* 0x000000010e087547 */ /* 0x004fea000b800000 */
[----:B---3--:R-:W-:Y:S01]  /*0f60*/  UCGABAR_ARV ;  /* 0x00000000000079c7 */ /* 0x008fe20008000000 */
[----:B------:R-:W-:Y:S05]  /*0f70*/  BRA `(.L_x_16) ;  /* 0x0000000000047947 */ /* 0x000fea0003800000 */
.L_x_15:
[----:B---3--:R-:W-:Y:S01]  /*0f80*/  NOP ;  /* 0x0000000000007918 */ /* 0x008fe20000000000 */
.L_x_16:
[----:B------:R-:W1:Y:S01]  /*0f90*/  S2UR UR20, SR_CTAID.X ;  /* 0x00000000001479c3 */ /* 0x000e620000002500 */
[----:B------:R-:W-:-:S05]  /*0fa0*/  CS2R.32 R93, SR_CgaSize ;  /* 0x00000000005d7805 */ /* 0x000fca0000008a00 */
[----:B------:R-:W-:-:S05]  /*0fb0*/  IMAD R93, R93, -0xa0, RZ ;  /* 0xffffff605d5d7824 */ /* 0x000fca00078e02ff */
[----:B------:R-:W-:-:S14]  /*0fc0*/  R2UR UR5, R93 ;  /* 0x000000005d0572ca */ /* 0x000fdc00000e0000 */
[----:B------:R-:W2:Y:S01]  /*0fd0*/  LDCU UR5, c[0x0][UR5+0x2b0] ;  /* 0x00005600050577ac */ /* 0x000ea20008000800 */
[----:B------:R-:W-:-:S05]  /*0fe0*/  CS2R.32 R93, SR_CgaSize ;  /* 0x00000000005d7805 */ /* 0x000fca0000008a00 */
[----:B------:R-:W-:-:S05]  /*0ff0*/  IMAD R93, R93, -0xa0, RZ ;  /* 0xffffff605d5d7824 */ /* 0x000fca00078e02ff */
[----:B------:R-:W-:-:S14]  /*1000*/  R2UR UR4, R93 ;  /* 0x000000005d0472ca */ /* 0x000fdc00000e0000 */
[----:B------:R-:W3:Y:S01]  /*1010*/  LDCU UR4, c[0x0][UR4+0x2b4] ;  /* 0x00005680040477ac */ /* 0x000ee20008000800 */
[----:B------:R-:W4:Y:S01]  /*1020*/  S2UR UR23, SR_CTAID.Y ;  /* 0x00000000001779c3 */ /* 0x000f220000002600 */
[----:B------:R-:W-:-:S05]  /*1030*/  CS2R.32 R93, SR_CgaSize ;  /* 0x00000000005d7805 */ /* 0x000fca0000008a00 */
[----:B------:R-:W-:-:S05]  /*1040*/  IMAD R93, R93, -0xa0, RZ ;  /* 0xffffff605d5d7824 */ /* 0x000fca00078e02ff */
[----:B------:R-:W-:-:S14]  /*1050*/  R2UR UR7, R93 ;  /* 0x000000005d0772ca */ /* 0x000fdc00000e0000 */
[----:B------:R-:W3:Y:S01]  /*1060*/  LDCU UR7, c[0x0][UR7+0x2a0] ;  /* 0x00005400070777ac */ /* 0x000ee20008000800 */
[----:B------:R-:W-:-:S05]  /*1070*/  CS2R.32 R93, SR_CgaSize ;  /* 0x00000000005d7805 */ /* 0x000fca0000008a00 */
[----:B------:R-:W-:-:S05]  /*1080*/  IMAD R93, R93, -0xa0, RZ ;  /* 0xffffff605d5d7824 */ /* 0x000fca00078e02ff */
[----:B------:R-:W-:-:S14]  /*1090*/  R2UR UR8, R93 ;  /* 0x000000005d0872ca */ /* 0x000fdc00000e0000 */
[----:B------:R-:W3:Y:S01]  /*10a0*/  LDCU UR8, c[0x0][UR8+0x2a4] ;  /* 0x00005480080877ac */ /* 0x000ee20008000800 */
[----:B------:R-:W3:Y:S01]  /*10b0*/  LDCU UR19, c[0x0][0xc24] ;  /* 0x00018480ff1377ac */ /* 0x000ee20008000800 */
[----:B------:R-:W3:Y:S01]  /*10c0*/  LDCU UR39, c[0x0][0xc24] ;  /* 0x00018480ff2777ac */ /* 0x000ee20008000800 */
[----:B-1----:R-:W-:Y:S01]  /*10d0*/  I2FP.F32.U32 R2, UR20 ;  /* 0x0000001400027c45 */ /* 0x002fe20008201000 */
[----:B------:R-:W1:Y:S04]  /*10e0*/  LDCU UR24, c[0x0][0xc30] ;  /* 0x00018600ff1877ac */ /* 0x000e680008000800 */
[----:B--2---:R-:W-:Y:S01]  /*10f0*/  FMUL R2, R2, UR5 ;  /* 0x0000000502027c20 */ /* 0x004fe20008400000 */
[----:B----4-:R-:W-:-:S05]  /*1100*/  I2FP.F32.U32 R0, UR23 ;  /* 0x0000001700007c45 */ /* 0x010fca0008201000 */
[----:B------:R-:W2:Y:S01]  /*1110*/  F2I.U32.TRUNC.NTZ R2, R2 ;  /* 0x0000000200027305 */ /* 0x000ea2000020f000 */
[----:B---3--:R-:W-:-:S07]  /*1120*/  FMUL R0, R0, UR4 ;  /* 0x0000000400007c20 */ /* 0x008fce0008400000 */
[----:B------:R-:W3:Y:S01]  /*1130*/  F2I.U32.TRUNC.NTZ R0, R0 ;  /* 0x0000000000007305 */ /* 0x000ee2000020f000 */
[----:B--2---:R-:W-:Y:S02]  /*1140*/  R2UR UR4, R2 ;  /* 0x00000000020472ca */ /* 0x004fe400000e0000 */
[----:B------:R-:W-:Y:S02]  /*1150*/  PRMT R2, RZ, 0x7610, R2 ;  /* 0x00007610ff027816 */ /* 0x000fe40000000002 */
[----:B---3--:R-:W-:Y:S02]  /*1160*/  R2UR UR6, R0 ;  /* 0x00000000000672ca */ /* 0x008fe400000e0000 */
[----:B------:R-:W-:-:S07]  /*1170*/  PRMT R0, RZ, 0x7610, R0 ;  /* 0x00007610ff007816 */ /* 0x000fce0000000000 */
[----:B------:R-:W-:-:S04]  /*1180*/  UIADD3 UR5, UPT, UPT, -UR4, URZ, URZ ;  /* 0x000000ff04057290 */ /* 0x000fc8000fffe1ff */
[----:B------:R-:W-:Y:S02]  /*1190*/  UIMAD UR5, UR7, UR5, UR20 ;  /* 0x00000005070572a4 */ /* 0x000fe4000f8e0214 */
[----:B------:R-:W-:-:S04]  /*11a0*/  UIADD3 UR4, UPT, UPT, -UR6, URZ, URZ ;  /* 0x000000ff06047290 */ /* 0x000fc8000fffe1ff */
[----:B------:R-:W-:Y:S01]  /*11b0*/  IMAD.U32 R93, RZ, RZ, UR5 ;  /* 0x00000005ff5d7e24 */ /* 0x000fe2000f8e00ff */
[----:B------:R-:W-:-:S06]  /*11c0*/  UIMAD UR4, UR8, UR4, UR23 ;  /* 0x00000004080472a4 */ /* 0x000fcc000f8e0217 */
[----:B------:R-:W-:Y:S01]  /*11d0*/  IMAD.U32 R92, RZ, RZ, UR4 ;  /* 0x00000004ff5c7e24 */ /* 0x000fe2000f8e00ff */
[----:B-1----:R-:W-:Y:S06]  /*11e0*/  BRA.U UP4, `(.L_x_17) ;  /* 0x0000000104307547 */ /* 0x002fec000b800000 */
[----:B------:R-:W-:Y:S01]  /*11f0*/  R2UR UR5, R92 ;  /* 0x000000005c0572ca */ /* 0x000fe200000e0000 */
[----:B------:R-:W-:Y:S01]  /*1200*/  UMOV UR7, 0x3 ;  /* 0x0000000300077882 */ /* 0x000fe20000000000 */
[----:B------:R-:W-:-:S11]  /*1210*/  R2UR UR4, R93 ;  /* 0x000000005d0472ca */ /* 0x000fd600000e0000 */
[----:B------:R-:W-:-:S04]  /*1220*/  UISETP.NE.AND UP0, UPT, UR5, URZ, UPT ;  /* 0x000000ff0500728c */ /* 0x000fc8000bf05270 */
[----:B------:R-:W-:Y:S02]  /*1230*/  UISETP.LT.U32.OR UP0, UPT, UR4, 0x2, !UP0 ;  /* 0x000000020400788c */ /* 0x000fe4000c701470 */
[----:B------:R-:W-:Y:S02]  /*1240*/  ULOP3.LUT UR4, UR4, 0xfffffffe, URZ, 0xc0, !UPT ;  /* 0xfffffffe04047892 */ /* 0x000fe4000f8ec0ff */
[----:B------:R-:W-:Y:S02]  /*1250*/  USEL UR6, URZ, 0x1, !UP0 ;  /* 0x00000001ff067887 */ /* 0x000fe4000c000000 */
[----:B------:R-:W-:Y:S02]  /*1260*/  USEL UR5, URZ, 0x2, !UP0 ;  /* 0x00000002ff057887 */ /* 0x000fe4000c000000 */
[----:B------:R-:W-:Y:S02]  /*1270*/  USHF.L.U32 UR4, UR7, UR4, URZ ;  /* 0x0000000407047299 */ /* 0x000fe400080006ff */
[----:B------:R-:W-:-:S04]  /*1280*/  UIADD3 UR5, UPT, UPT, UR6, UR5, URZ ;  /* 0x0000000506057290 */ /* 0x000fc8000fffe0ff */
[----:B------:R-:W-:Y:S02]  /*1290*/  IMAD.U32 R0, RZ, RZ, UR4 ;  /* 0x00000004ff007e24 */ /* 0x000fe4000f8e00ff */
[----:B------:R-:W-:-:S07]  /*12a0*/  IMAD.U32 R2, RZ, RZ, UR5 ;  /* 0x00000005ff027e24 */ /* 0x000fce000f8e00ff */
.L_x_17:
[----:B------:R-:W1:Y:S01]  /*12b0*/  S2UR UR54, SR_CTAID.Z ;  /* 0x00000000003679c3 */ /* 0x000e620000002700 */
[----:B------:R-:W-:Y:S01]  /*12c0*/  UISETP.GE.AND UP0, UPT, UR19, 0x1, UPT ;  /* 0x000000011300788c */ /* 0x000fe2000bf06270 */
[----:B------:R-:W-:-:S08]  /*12d0*/  UMOV UR53, UR20 ;  /* 0x0000001400357c82 */ /* 0x000fd00008000000 */
[----:B------:R-:W-:Y:S05]  /*12e0*/  BRA.U !UP0, `(.L_x_18) ;  /* 0x0000000108d47547 */ /* 0x000fea000b800000 */
[----:B------:R-:W2:Y:S01]  /*12f0*/  LDCU.128 UR12, c[0x0][0xc10] ;  /* 0x00018200ff0c77ac */ /* 0x000ea20008000c00 */
[----:B------:R-:W3:Y:S01]  /*1300*/  LDCU UR21, c[0x0][0xc0c] ;  /* 0x00018180ff1577ac */ /* 0x000ee20008000800 */
[----:B------:R-:W4:Y:S01]  /*1310*/  LDCU UR6, c[0x0][0x370] ;  /* 0x00006e00ff0677ac */ /* 0x000f220008000800 */
[----:B------:R-:W1:Y:S01]  /*1320*/  LDCU UR7, c[0x0][0x374] ;  /* 0x00006e80ff0777ac */ /* 0x000e620008000800 */
[----:B------:R-:W1:Y:S01]  /*1330*/  LDCU UR22, c[0x0][0xc20] ;  /* 0x00018400ff1677ac */ /* 0x000e620008000800 */
[----:B--2---:R-:W-:Y:S02]  /*1340*/  UIMAD.WIDE.U32 UR4, UR20, UR12, URZ ;  /* 0x0000000c140472a5 */ /* 0x004fe4000f8e00ff */
[----:B---3--:R-:W-:Y:S01]  /*1350*/  UISETP.NE.AND UP0, UPT, UR21, 0x1, UPT ;  /* 0x000000011500788c */ /* 0x008fe2000bf05270 */
[----:B------:R-:W2:Y:S01]  /*1360*/  LDCU.64 UR8, c[0x0][0xc28] ;  /* 0x00018500ff0877ac */ /* 0x000ea20008000a00 */
[----:B----4-:R-:W-:-:S03]  /*1370*/  UIMAD.WIDE.U32 UR10, UR6, UR12, URZ ;  /* 0x0000000c060a72a5 */ /* 0x010fc6000f8e00ff */
[----:B------:R-:W-:Y:S01]  /*1380*/  UMOV UR4, UR5 ;  /* 0x0000000500047c82 */ /* 0x000fe20008000000 */
[----:B------:R-:W-:Y:S02]  /*1390*/  UISETP.NE.AND UP2, UPT, UR19, 0x1, UPT ;  /* 0x000000011300788c */ /* 0x000fe4000bf45270 */
[----:B------:R-:W-:Y:S01]  /*13a0*/  USHF.R.U32.HI UR4, URZ, UR13, UR4 ;  /* 0x0000000dff047299 */ /* 0x000fe20008011604 */
[----:B------:R-:W-:Y:S01]  /*13b0*/  UMOV UR10, UR11 ;  /* 0x0000000b000a7c82 */ /* 0x000fe20008000000 */
[----:B------:R-:W-:Y:S02]  /*13c0*/  UIMAD.WIDE.U32 UR16, UR23, UR15, URZ ;  /* 0x0000000f171072a5 */ /* 0x000fe4000f8e00ff */
[----:B------:R-:W-:Y:S02]  /*13d0*/  USEL UR5, UR20, UR4, !UP0 ;  /* 0x0000000414057287 */ /* 0x000fe4000c000000 */
[----:B------:R-:W-:Y:S02]  /*13e0*/  @UP0 USHF.R.U32.HI UR6, URZ, UR13, UR10 ;  /* 0x0000000dff060299 */ /* 0x000fe4000801160a */
[----:B------:R-:W-:-:S02]  /*13f0*/  UISETP.NE.AND UP0, UPT, UR14, 0x1, UPT ;  /* 0x000000010e00788c */ /* 0x000fc4000bf05270 */
[----:B-1----:R-:W-:Y:S02]  /*1400*/  UIMAD.WIDE.U32 UR10, UR7, UR15, URZ ;  /* 0x0000000f070a72a5 */ /* 0x002fe4000f8e00ff */
[----:B--2---:R-:W-:Y:S01]  /*1410*/  UIMAD.WIDE.U32 UR12, UR6, UR8, URZ ;  /* 0x00000008060c72a5 */ /* 0x004fe2000f8e00ff */
[----:B------:R-:W-:Y:S01]  /*1420*/  UMOV UR4, UR17 ;  /* 0x0000001100047c82 */ /* 0x000fe20008000000 */
[----:B------:R-:W-:-:S03]  /*1430*/  UIADD3 UR53, UPT, UPT, -UR5, URZ, URZ ;  /* 0x000000ff05357290 */ /* 0x000fc6000fffe1ff */
[----:B------:R-:W-:Y:S01]  /*1440*/  UMOV UR10, UR11 ;  /* 0x0000000b000a7c82 */ /* 0x000fe20008000000 */
[----:B------:R-:W-:Y:S02]  /*1450*/  USHF.R.U32.HI UR4, URZ, UR22, UR4 ;  /* 0x00000016ff047299 */ /* 0x000fe40008011604 */
[----:B------:R-:W-:Y:S01]  /*1460*/  @UP0 USHF.R.U32.HI UR7, URZ, UR22, UR10 ;  /* 0x00000016ff070299 */ /* 0x000fe2000801160a */
[----:B------:R-:W-:Y:S01]  /*1470*/  UMOV UR12, UR13 ;  /* 0x0000000d000c7c82 */ /* 0x000fe20008000000 */
[----:B------:R-:W-:Y:S02]  /*1480*/  USEL UR4, UR23, UR4, !UP0 ;  /* 0x0000000417047287 */ /* 0x000fe4000c000000 */
[----:B------:R-:W-:Y:S02]  /*1490*/  UIMAD.WIDE.U32 UR10, UR7, UR8, URZ ;  /* 0x00000008070a72a5 */ /* 0x000fe4000f8e00ff */
[----:B------:R-:W-:Y:S02]  /*14a0*/  @UP2 USHF.R.U32.HI UR6, URZ, UR9, UR12 ;  /* 0x00000009ff062299 */ /* 0x000fe4000801160c */
[----:B------:R-:W-:-:S02]  /*14b0*/  UIMAD.WIDE.U32 UR12, UR4, UR8, URZ ;  /* 0x00000008040c72a5 */ /* 0x000fc4000f8e00ff */
[----:B------:R-:W-:Y:S01]  /*14c0*/  UIMAD UR53, UR21, UR53, UR20 ;  /* 0x00000035153572a4 */ /* 0x000fe2000f8e0214 */
[----:B------:R-:W-:Y:S02]  /*14d0*/  UMOV UR10, UR11 ;  /* 0x0000000b000a7c82 */ /* 0x000fe40008000000 */
[----:B------:R-:W-:Y:S02]  /*14e0*/  @UP2 USHF.R.U32.HI UR7, URZ, UR9, UR10 ;  /* 0x00000009ff072299 */ /* 0x000fe4000801160a */
[----:B------:R-:W-:Y:S02]  /*14f0*/  UIMAD UR10, UR6, UR19, URZ ;  /* 0x00000013060a72a4 */ /* 0x000fe4000f8e02ff */
[----:B------:R-:W-:-:S04]  /*1500*/  UIMAD UR7, UR7, UR19, URZ ;  /* 0x00000013070772a4 */ /* 0x000fc8000f8e02ff */
[----:B------:R-:W-:-:S03]  /*1510*/  UISETP.GE.AND UP0, UPT, UR4, UR7, UPT ;  /* 0x000000070400728c */ /* 0x000fc6000bf06270 */
[----:B------:R-:W-:Y:S01]  /*1520*/  UMOV UR7, UR13 ;  /* 0x0000000d00077c82 */ /* 0x000fe20008000000 */
[----:B------:R-:W-:Y:S02]  /*1530*/  UISETP.GE.OR UP0, UPT, UR5, UR10, UP0 ;  /* 0x0000000a0500728c */ /* 0x000fe40008706670 */
[----:B------:R-:W-:Y:S02]  /*1540*/  UIMAD.WIDE.U32 UR10, UR5, UR8, URZ ;  /* 0x00000008050a72a5 */ /* 0x000fe4000f8e00ff */
[----:B------:R-:W-:Y:S02]  /*1550*/  USHF.R.U32.HI UR7, URZ, UR9, UR7 ;  /* 0x00000009ff077299 */ /* 0x000fe40008011607 */
[----:B------:R-:W-:Y:S02]  /*1560*/  UIADD3 UR10, UPT, UPT, -UR4, URZ, URZ ;  /* 0x000000ff040a7290 */ /* 0x000fe4000fffe1ff */
[----:B------:R-:W-:Y:S02]  /*1570*/  USEL UR7, UR4, UR7, !UP2 ;  /* 0x0000000704077287 */ /* 0x000fe4000d000000 */
[----:B------:R-:W-:Y:S01]  /*1580*/  UIMAD UR10, UR14, UR10, UR23 ;  /* 0x0000000a0e0a72a4 */ /* 0x000fe2000f8e0217 */
[----:B------:R-:W-:-:S02]  /*1590*/  @!UP0 UMOV UR8, UR11 ;  /* 0x0000000b00088c82 */ /* 0x000fc40008000000 */
[----:B------:R-:W-:Y:S02]  /*15a0*/  @!UP0 USHF.R.U32.HI UR8, URZ, UR9, UR8 ;  /* 0x00000009ff088299 */ /* 0x000fe40008011608 */
[----:B------:R-:W-:Y:S02]  /*15b0*/  UIADD3 UR9, UPT, UPT, -UR7, URZ, URZ ;  /* 0x000000ff07097290 */ /* 0x000fe4000fffe1ff */
[----:B------:R-:W-:Y:S02]  /*15c0*/  @!UP0 USEL UR8, UR5, UR8, !UP2 ;  /* 0x0000000805088287 */ /* 0x000fe4000d000000 */
[----:B------:R-:W-:Y:S02]  /*15d0*/  UIMAD UR9, UR19, UR9, UR4 ;  /* 0x00000009130972a4 */ /* 0x000fe4000f8e0204 */
[----:B------:R-:W-:Y:S02]  /*15e0*/  @!UP0 UIADD3 UR7, UPT, UPT, UR7, -UR8, URZ ;  /* 0x8000000807078290 */ /* 0x000fe4000fffe0ff */
[----:B------:R-:W-:-:S02]  /*15f0*/  @!UP0 UIMAD UR6, UR9, UR6, UR8 ;  /* 0x00000006090682a4 */ /* 0x000fc4000f8e0208 */
[----:B------:R-:W-:-:S04]  /*1600*/  @!UP0 UIMAD UR4, UR7, UR19, UR5 ;  /* 0x00000013070482a4 */ /* 0x000fc8000f8e0205 */
[----:B------:R-:W-:Y:S01]  /*1610*/  UIMAD UR23, UR4, UR14, UR10 ;  /* 0x0000000e041772a4 */ /* 0x000fe2000f8e020a */
[----:B------:R-:W-:Y:S02]  /*1620*/  @!UP0 UMOV UR5, UR6 ;  /* 0x0000000600058c82 */ /* 0x000fe40008000000 */
[----:B------:R-:W-:-:S12]  /*1630*/  UIMAD UR53, UR5, UR21, UR53 ;  /* 0x00000015053572a4 */ /* 0x000fd8000f8e0235 */
.L_x_18:
[----:B------:R-:W-:-:S09]  /*1640*/  UISETP.NE.AND UP0, UPT, UR24, 0x1, UPT ;  /* 0x000000011800788c */ /* 0x000fd2000bf05270 */
[----:B------:R-:W-:Y:S05]  /*1650*/  BRA.U UP0, `(.L_x_19) ;  /* 0x0000000100407547 */ /* 0x000fea000b800000 */
[----:B------:R-:W2:Y:S01]  /*1660*/  LDCU.128 UR8, c[0x0][0xc10] ;  /* 0x00018200ff0877ac */ /* 0x000ea20008000c00 */
[----:B------:R-:W3:Y:S01]  /*1670*/  LDCU UR12, c[0x0][0xc0c] ;  /* 0x00018180ff0c77ac */ /* 0x000ee20008000800 */
[----:B------:R-:W4:Y:S01]  /*1680*/  LDCU UR13, c[0x0][0xc20] ;  /* 0x00018400ff0d77ac */ /* 0x000f220008000800 */
[----:B--2---:R-:W-:Y:S02]  /*1690*/  UIMAD.WIDE.U32 UR4, UR53, UR8, URZ ;  /* 0x00000008350472a5 */ /* 0x004fe4000f8e00ff */
[----:B------:R-:W-:Y:S02]  /*16a0*/  UIMAD.WIDE.U32 UR6, UR23, UR11, URZ ;  /* 0x0000000b170672a5 */ /* 0x000fe4000f8e00ff */
[----:B---3--:R-:W-:Y:S02]  /*16b0*/  UISETP.NE.AND UP0, UPT, UR12, 0x1, UPT ;  /* 0x000000010c00788c */ /* 0x008fe4000bf05270 */
[----:B------:R-:W-:-:S03]  /*16c0*/  USHF.R.U32.HI UR5, URZ, UR9, UR5 ;  /* 0x00000009ff057299 */ /* 0x000fc60008011605 */
[----:B------:R-:W-:Y:S01]  /*16d0*/  UMOV UR4, UR7 ;  /* 0x0000000700047c82 */ /* 0x000fe20008000000 */
[----:B------:R-:W-:Y:S02]  /*16e0*/  USEL UR5, UR53, UR5, !UP0 ;  /* 0x0000000535057287 */ /* 0x000fe4000c000000 */
[----:B------:R-:W-:Y:S02]  /*16f0*/  UISETP.NE.AND UP0, UPT, UR10, 0x1, UPT ;  /* 0x000000010a00788c */ /* 0x000fe4000bf05270 */
[----:B----4-:R-:W-:-:S04]  /*1700*/  USHF.R.U32.HI UR4, URZ, UR13, UR4 ;  /* 0x0000000dff047299 */ /* 0x010fc80008011604 */
[----:B------:R-:W-:-:S04]  /*1710*/  USEL UR4, UR23, UR4, !UP0 ;  /* 0x0000000417047287 */ /* 0x000fc8000c000000 */
[----:B------:R-:W-:Y:S02]  /*1720*/  UIADD3 UR6, UPT, UPT, -UR4, UR5, URZ ;  /* 0x0000000504067290 */ /* 0x000fe4000fffe1ff */
[----:B------:R-:W-:Y:S02]  /*1730*/  UIADD3 UR4, UPT, UPT, UR4, -UR5, URZ ;  /* 0x8000000504047290 */ /* 0x000fe4000fffe0ff */
[----:B------:R-:W-:Y:S02]  /*1740*/  UIMAD UR23, UR6, UR10, UR23 ;  /* 0x0000000a061772a4 */ /* 0x000fe4000f8e0217 */
[----:B------:R-:W-:-:S12]  /*1750*/  UIMAD UR53, UR4, UR12, UR53 ;  /* 0x0000000c043572a4 */ /* 0x000fd8000f8e0235 */
.L_x_19:
[----:B------:R-:W-:Y:S05]  /*1760*/  BRA.U !UP6, `(.L_x_20) ;  /* 0x000000010e0c7547 */ /* 0x000fea000b800000 */
[----:B------:R-:W-:Y:S01]  /*1770*/  UCGABAR_WAIT ;  /* 0x0000000000007dc7 */ /* 0x000fe20008000000 */
[----:B------:R-:W-:Y:S01]  /*1780*/  CCTL.IVALL ;  /* 0x00000000ff00798f */ /* 0x000fe20002000000 */
[----:B------:R-:W-:Y:S05]  /*1790*/  BRA `(.L_x_21) ;  /* 0x0000000000047947 */ /* 0x000fea0003800000 */
.L_x_20:
[----:B------:R-:W-:Y:S06]  /*17a0*/  BAR.SYNC.DEFER_BLOCKING 0x0 ;  /* 0x0000000000007b1d */ /* 0x000fec0000010000 */
.L_x_21:
[----:B------:R-:W-:Y:S05]  /*17b0*/  BRA.U UP5, `(.L_x_22) ;  /* 0x0000002505007547 */ /* 0x000fea000b800000 */
[----:B------:R-:W2:Y:S01]  /*17c0*/  LDCU UR5, c[0x0][0x388] ;  /* 0x00007100ff0577ac */ /* 0x000ea20008000800 */
[----:B------:R-:W-:Y:S01]  /*17d0*/  PLOP3.LUT P1, PT, PT, PT, UP3, 0x80, 0x8 ;  /* 0x000000000008781c */ /* 0x000fe20003f2f038 */
[----:B------:R-:W-:Y:S01]  /*17e0*/  IMAD.MOV.U32 R2, RZ, RZ, RZ ;  /* 0x000000ffff027224 */ /* 0x000fe200078e00ff */
[----:B------:R-:W-:Y:S01]  /*17f0*/  ISETP.EQ.OR P2, PT, R3, RZ, P3 ;  /* 0x000000ff0300720c */ /* 0x000fe20001f42670 */
[----:B------:R-:W3:Y:S01]  /*1800*/  LDCU UR8, c[0x0][0x38c] ;  /* 0x00007180ff0877ac */ /* 0x000ee20008000800 */
[----:B------:R-:W-:Y:S01]  /*1810*/  PLOP3.LUT P1, PT, P1, PT, PT, 0x8, 0x80 ;  /* 0x000000000080781c */ /* 0x000fe20000f2e170 */
[----:B------:R-:W4:Y:S01]  /*1820*/  LDCU.64 UR6, c[0x0][0x390] ;  /* 0x00007200ff0677ac */ /* 0x000f220008000a00 */
[----:B------:R-:W-:Y:S01]  /*1830*/  UISETP.NE.AND UP1, UPT, UR18, URZ, UPT ;  /* 0x000000ff1200728c */ /* 0x000fe2000bf25270 */
[----:B-1----:R-:W1:Y:S01]  /*1840*/  LDCU UR54, c[0x0][0x370] ;  /* 0x00006e00ff3677ac */ /* 0x002e620008000800 */
[----:B--2---:R-:W-:Y:S01]  /*1850*/  UIADD3 UR5, UPT, UPT, UR5, 0x1f, URZ ;  /* 0x0000001f05057890 */ /* 0x004fe2000fffe0ff */
[----:B------:R-:W2:Y:S03]  /*1860*/  LDCU.64 UR46, c[0x0][0x348] ;  /* 0x00006900ff2e77ac */ /* 0x000ea60008000a00 */
[----:B------:R-:W-:-:S02]  /*1870*/  USHF.R.S32.HI UR4, URZ, 0x1f, UR5 ;  /* 0x0000001fff047899 */ /* 0x000fc40008011405 */
[----:B------:R-:W-:Y:S02]  /*1880*/  USHF.L.U32 UR58, UR20, 0x7, URZ ;  /* 0x00000007143a7899 */ /* 0x000fe400080006ff */
[----:B------:R-:W-:Y:S02]  /*1890*/  ULEA.HI UR4, UR4, UR5, URZ, 0x5 ;  /* 0x0000000504047291 */ /* 0x000fe4000f8f28ff */
[----:B------:R-:W-:Y:S02]  /*18a0*/  USHF.L.U32 UR5, UR20, 0x5, URZ ;  /* 0x0000000514057899 */ /* 0x000fe400080006ff */
[----:B------:R-:W-:Y:S02]  /*18b0*/  USHF.R.S32.HI UR4, URZ, 0x5, UR4 ;  /* 0x00000005ff047899 */ /* 0x000fe40008011404 */
[----:B------:R-:W-:Y:S02]  /*18c0*/  ULOP3.LUT UR57, UR5, 0x20, URZ, 0xc0, !UPT ;  /* 0x0000002005397892 */ /* 0x000fe4000f8ec0ff */
[----:B---3--:R-:W-:Y:S01]  /*18d0*/  UIMAD UR4, UR4, UR8, URZ ;  /* 0x00000008040472a4 */ /* 0x008fe2000f8e02ff */
[----:B------:R-:W3:Y:S03]  /*18e0*/  LDCU UR52, c[0x0][0x374] ;  /* 0x00006e80ff3477ac */ /* 0x000ee60008000800 */
[----:B----4-:R-:W-:-:S02]  /*18f0*/  UIMAD UR4, UR4, UR6, URZ ;  /* 0x00000006040472a4 */ /* 0x010fc4000f8e02ff */
[----:B------:R-:W-:Y:S02]  /*1900*/  USEL UR38, UR38, 0x2, UP1 ;  /* 0x0000000226267887 */ /* 0x000fe40008800000 */
[----:B------:R-:W-:Y:S01]  /*1910*/  UIMAD UR55, UR4, UR7, URZ ;  /* 0x00000007043772a4 */ /* 0x000fe2000f8e02ff */
[----:B------:R-:W-:Y:S01]  /*1920*/  UMOV UR27, 0x1 ;  /* 0x00000001001b7882 */ /* 0x000fe20000000000 */
[----:B------:R-:W-:Y:S02]  /*1930*/  UMOV UR31, URZ ;  /* 0x000000ff001f7c82 */ /* 0x000fe40008000000 */
[----:B------:R-:W-:Y:S02]  /*1940*/  UISETP.NE.AND UP2, UPT, UR55, URZ, UPT ;  /* 0x000000ff3700728c */ /* 0x000fe4000bf45270 */
[----:B------:R-:W-:Y:S01]  /*1950*/  UISETP.LT.U32.AND UP0, UPT, UR55, 0x14, UPT ;  /* 0x000000143700788c */ /* 0x000fe2000bf01070 */
[----:B------:R-:W-:Y:S01]  /*1960*/  UMOV UR36, URZ ;  /* 0x000000ff00247c82 */ /* 0x000fe20008000000 */
[----:B------:R-:W-:-:S02]  /*1970*/  UMOV UR42, URZ ;  /* 0x000000ff002a7c82 */ /* 0x000fc40008000000 */
[----:B------:R-:W-:-:S04]  /*1980*/  USEL UR4, UR55, 0x14, UP0 ;  /* 0x0000001437047887 */ /* 0x000fc80008000000 */
[----:B------:R-:W-:Y:S02]  /*1990*/  UIADD3 UR5, UPT, UPT, UR4, -0x1, URZ ;  /* 0xffffffff04057890 */ /* 0x000fe4000fffe0ff */
[----:B------:R-:W-:Y:S02]  /*19a0*/  @!UP2 UIADD3 UR5, UPT, UPT, UR4, URZ, URZ ;  /* 0x000000ff0405a290 */ /* 0x000fe4000fffe0ff */
[----:B------:R-:W-:Y:S02]  /*19b0*/  UIADD3 UR51, UPT, UPT, UR55, -UR4, URZ ;  /* 0x8000000437337290 */ /* 0x000fe4000fffe0ff */
[----:B-123--:R-:W-:-:S12]  /*19c0*/  UIADD3 UR56, UPT, UPT, UR5, 0x1, URZ ;  /* 0x0000000105387890 */ /* 0x00efd8000fffe0ff */
.L_x_40:
[----:B------:R-:W1:Y:S01]  /*19d0*/  S2UR UR30, SR_CgaCtaId ;  /* 0x00000000001e79c3 */ /* 0x000e620000008800 */
[----:B------:R-:W-:Y:S01]  /*19e0*/  UMOV UR4, 0x400 ;  /* 0x0000040000047882 */ /* 0x000fe20000000000 */
[----:B------:R-:W-:Y:S01]  /*19f0*/  MOV R0, UR27 ;  /* 0x0000001b00007c02 */ /* 0x000fe20008000f00 */
[----:B------:R-:W-:Y:S02]  /*1a00*/  UISETP.NE.AND UP0, UPT, UR55, URZ, UPT ;  /* 0x000000ff3700728c */ /* 0x000fe4000bf05270 */
[----:B------:R-:W-:Y:S01]  /*1a10*/  ULEA UR18, UR23, UR57, 0x6 ;  /* 0x0000003917127291 */ /* 0x000fe2000f8e30ff */
[----:B------:R-:W-:Y:S01]  /*1a20*/  SHF.L.U32 R0, R0, 0x1f, RZ ;  /* 0x0000001f00007819 */ /* 0x000fe200000006ff */
[----:B------:R-:W-:Y:S01]  /*1a30*/  UMOV UR28, URZ ;  /* 0x000000ff001c7c82 */ /* 0x000fe20008000000 */
[----:B------:R-:W-:Y:S01]  /*1a40*/  UMOV UR22, URZ ;  /* 0x000000ff00167c82 */ /* 0x000fe20008000000 */
[----:B------:R-:W-:Y:S01]  /*1a50*/  UMOV UR21, URZ ;  /* 0x000000ff00157c82 */ /* 0x000fe20008000000 */
[----:B------:R-:W-:Y:S01]  /*1a60*/  UMOV UR20, URZ ;  /* 0x000000ff00147c82 */ /* 0x000fe20008000000 */
[----:B-1----:R-:W-:-:S04]  /*1a70*/  ULEA UR30, UR30, UR4, 0x18 ;  /* 0x000000041e1e7291 */ /* 0x002fc8000f8ec0ff */
[----:B------:R-:W-:-:S09]  /*1a80*/  ULEA UR4, UR31, UR30, 0x3 ;  /* 0x0000001e1f047291 */ /* 0x000fd2000f8e18ff */
[----:B------:R1:W2:Y:S01]  /*1a90*/  SYNCS.PHASECHK.TRANS64.TRYWAIT P0, [UR4+0xa0], R0 ;  /* 0x0000a000ff0075a7 */ /* 0x0002a20008001104 */
[----:B------:R-:W-:-:S04]  /*1aa0*/  ULEA.HI UR4, UR53, UR53, URZ, 0x1 ;  /* 0x0000003535047291 */ /* 0x000fc8000f8f08ff */
[----:B------:R-:W-:-:S04]  /*1ab0*/  USHF.L.U32 UR4, UR4, 0x7, URZ ;  /* 0x0000000704047899 */ /* 0x000fc800080006ff */
[----:B------:R-:W-:-:S04]  /*1ac0*/  ULOP3.LUT UR4, UR4, 0xffffff00, URZ, 0xc0, !UPT ;  /* 0xffffff0004047892 */ /* 0x000fc8000f8ec0ff */
[----:B------:R-:W-:Y:S01]  /*1ad0*/  ULOP3.LUT UR43, UR4, 0x80, UR58, 0xf8, !UPT ;  /* 0x00000080042b7892 */ /* 0x000fe2000f8ef83a */
[----:B------:R-:W-:Y:S11]  /*1ae0*/  BRA.U !UP0, `(.L_x_23) ;  /* 0x0000000508ac7547 */ /* 0x000ff6000b800000 */
[----:B------:R-:W3:Y:S01]  /*1af0*/  LDCU.128 UR12, c[0x0][0x480] ;  /* 0x00009000ff0c77ac */ /* 0x000ee20008000c00 */
[----:B------:R-:W4:Y:S01]  /*1b00*/  LDCU.128 UR8, c[0x0][0x490] ;  /* 0x00009200ff0877ac */ /* 0x000f220008000c00 */
[----:B------:R-:W1:Y:S01]  /*1b10*/  LDCU.64 UR20, c[0x0][0x4c0] ;  /* 0x00009800ff1477ac */ /* 0x000e620008000a00 */
[----:B------:R-:W1:Y:S01]  /*1b20*/  LDCU.64 UR16, c[0x0][0x4f0] ;  /* 0x00009e00ff1077ac */ /* 0x000e620008000a00 */
[----:B------:R-:W1:Y:S01]  /*1b30*/  LDCU UR19, c[0x0][0x4c8] ;  /* 0x00009900ff1377ac */ /* 0x000e620008000800 */
[----:B---3--:R-:W-:Y:S02]  /*1b40*/  UIMAD.WIDE.U32 UR4, UR43, UR13, URZ ;  /* 0x0000000d2b0472a5 */ /* 0x008fe4000f8e00ff */
[----:B------:R-:W-:Y:S02]  /*1b50*/  UISETP.NE.AND UP0, UPT, UR12, 0x1, UPT ;  /* 0x000000010c00788c */ /* 0x000fe4000bf05270 */
[----:B------:R-:W-:Y:S01]  /*1b60*/  USHF.R.U32.HI UR5, URZ, UR14, UR5 ;  /* 0x0000000eff057299 */ /* 0x000fe20008011605 */
[----:B------:R-:W3:Y:S03]  /*1b70*/  LDCU UR49, c[0x0][0x38c] ;  /* 0x00007180ff3177ac */ /* 0x000ee60008000800 */
[----:B------:R-:W-:-:S02]  /*1b80*/  USEL UR5, UR43, UR5, !UP0 ;  /* 0x000000052b057287 */ /* 0x000fc4000c000000 */
[----:B------:R-:W-:Y:S02]  /*1b90*/  UISETP.NE.AND UP0, UPT, UR15, 0x1, UPT ;  /* 0x000000010f00788c */ /* 0x000fe4000bf05270 */
[----:B----4-:R-:W-:Y:S01]  /*1ba0*/  UIMAD.WIDE.U32 UR6, UR5, UR8, URZ ;  /* 0x00000008050672a5 */ /* 0x010fe2000f8e00ff */
[----:B------:R-:W4:Y:S01]  /*1bb0*/  LDCU UR8, c[0x0][0x4a0] ;  /* 0x00009400ff0877ac */ /* 0x000f220008000800 */
[----:B------:R-:W1:Y:S05]  /*1bc0*/  LDCU UR23, c[0x0][0x4cc] ;  /* 0x00009980ff1777ac */ /* 0x000e6a0008000800 */
[----:B------:R-:W-:Y:S01]  /*1bd0*/  UMOV UR4, UR7 ;  /* 0x0000000700047c82 */ /* 0x000fe20008000000 */
[----:B------:R-:W1:Y:S01]  /*1be0*/  LDCU.64 UR40, c[0x0][0x390] ;  /* 0x00007200ff2877ac */ /* 0x000e620008000a00 */
[----:B------:R-:W-:Y:S01]  /*1bf0*/  USHF.R.U32.HI UR4, URZ, UR9, UR4 ;  /* 0x00000009ff047299 */ /* 0x000fe20008011604 */
[----:B------:R-:W1:Y:S03]  /*1c00*/  LDCU UR9, c[0x0][0x4ec] ;  /* 0x00009d80ff0977ac */ /* 0x000e660008000800 */
[----:B------:R-:W-:-:S02]  /*1c10*/  USEL UR4, UR5, UR4, !UP0 ;  /* 0x0000000405047287 */ /* 0x000fc4000c000000 */
[----:B------:R-:W-:Y:S02]  /*1c20*/  UISETP.NE.AND UP0, UPT, UR10, 0x1, UPT ;  /* 0x000000010a00788c */ /* 0x000fe4000bf05270 */
[----:B------:R-:W-:Y:S01]  /*1c30*/  UIMAD.WIDE.U32 UR6, UR4, UR11, URZ ;  /* 0x0000000b040672a5 */ /* 0x000fe2000f8e00ff */
[----:B------:R-:W1:Y:S01]  /*1c40*/  LDCU.64 UR24, c[0x0][0x4d0] ;  /* 0x00009a00ff1877ac */ /* 0x000e620008000a00 */
[----:B------:R-:W-:-:S05]  /*1c50*/  UIADD3 UR42, UPT, UPT, UR56, UR36, URZ ;  /* 0x00000024382a7290 */ /* 0x000fca000fffe0ff */
[----:B------:R-:W-:Y:S01]  /*1c60*/  UMOV UR6, UR7 ;  /* 0x0000000700067c82 */ /* 0x000fe20008000000 */
[----:B------:R-:W-:Y:S02]  /*1c70*/  UIADD3 UR7, UPT, UPT, -UR4, URZ, URZ ;  /* 0x000000ff04077290 */ /* 0x000fe4000fffe1ff */
[----:B----4-:R-:W-:Y:S02]  /*1c80*/  USHF.R.U32.HI UR6, URZ, UR8, UR6 ;  /* 0x00000008ff067299 */ /* 0x010fe40008011606 */
[----:B------:R-:W-:Y:S02]  /*1c90*/  UIADD3 UR8, UPT, UPT, -UR5, URZ, URZ ;  /* 0x000000ff05087290 */ /* 0x000fe4000fffe1ff */
[----:B------:R-:W-:Y:S02]  /*1ca0*/  USEL UR14, UR4, UR6, !UP0 ;  /* 0x00000006040e7287 */ /* 0x000fe4000c000000 */
[----:B------:R-:W-:Y:S02]  /*1cb0*/  UIMAD UR7, UR15, UR7, UR5 ;  /* 0x000000070f0772a4 */ /* 0x000fe4000f8e0205 */
[----:B------:R-:W-:-:S02]  /*1cc0*/  UIADD3 UR6, UPT, UPT, -UR14, URZ, URZ ;  /* 0x000000ff0e067290 */ /* 0x000fc4000fffe1ff */
[----:B------:R-:W-:Y:S02]  /*1cd0*/  UIMAD UR8, UR12, UR8, UR43 ;  /* 0x000000080c0872a4 */ /* 0x000fe4000f8e022b */
[----:B------:R-:W-:Y:S02]  /*1ce0*/  UIMAD UR13, UR10, UR6, UR4 ;  /* 0x000000060a0d72a4 */ /* 0x000fe4000f8e0204 */
[----:B-1----:R-:W-:Y:S02]  /*1cf0*/  UIMAD UR11, UR8, UR20, UR9 ;  /* 0x00000014080b72a4 */ /* 0x002fe4000f8e0209 */
[----:B------:R-:W-:Y:S01]  /*1d00*/  UIMAD UR12, UR7, UR21, UR16 ;  /* 0x00000015070c72a4 */ /* 0x000fe2000f8e0210 */
[----:B------:R-:W1:Y:S02]  /*1d10*/  LDCU.64 UR4, c[0x0][0x4f8] ;  /* 0x00009f00ff0477ac */ /* 0x000e640008000a00 */
[----:B------:R-:W4:Y:S01]  /*1d20*/  LDCU UR6, c[0x0][0x500] ;  /* 0x0000a000ff0677ac */ /* 0x000f220008000800 */
[----:B------:R-:W-:Y:S01]  /*1d30*/  UIMAD UR13, UR13, UR19, UR17 ;  /* 0x000000130d0d72a4 */ /* 0x000fe2000f8e0211 */
[----:B------:R-:W-:Y:S01]  /*1d40*/  UMOV UR28, URZ ;  /* 0x000000ff001c7c82 */ /* 0x000fe20008000000 */
[----:B------:R-:W-:Y:S01]  /*1d50*/  UMOV UR7, UR31 ;  /* 0x0000001f00077c82 */ /* 0x000fe20008000000 */
[----:B------:R-:W-:Y:S01]  /*1d60*/  UMOV UR20, URZ ;  /* 0x000000ff00147c82 */ /* 0x000fe20008000000 */
[----:B------:R-:W-:Y:S01]  /*1d70*/  UMOV UR21, URZ ;  /* 0x000000ff00157c82 */ /* 0x000fe20008000000 */
[----:B---3--:R-:W-:-:S07]  /*1d80*/  UMOV UR22, URZ ;  /* 0x000000ff00167c82 */ /* 0x008fce0008000000 */
.L_x_29:
[----:B------:R-:W-:Y:S01]  /*1d90*/  @!P3 MOV R3, 0x5000 ;  /* 0x000050000003b802 */ /* 0x000fe20000000f00 */
[----:B------:R-:W-:Y:S01]  /*1da0*/  ULEA UR9, UR7, UR30, 0x3 ;  /* 0x0000001e07097291 */ /* 0x000fe2000f8e18ff */
[----:B-12---:R-:W-:Y:S11]  /*1db0*/  @P0 BRA `(.L_x_24) ;  /* 0x0000000000100947 */ /* 0x006ff60003800000 */
[----:B------:R-:W-:Y:S04]  /*1dc0*/  MOV R0, UR27 ;  /* 0x0000001b00007c02 */ /* 0x000fe80008000f00 */
[----:B------:R-:W-:Y:S04]  /*1dd0*/  SHF.L.U32 R5, R0, 0x1f, RZ ;  /* 0x0000001f00057819 */ /* 0x000fe800000006ff */
[----:B------:R-:W2:Y:S02]  /*1de0*/  SYNCS.PHASECHK.TRANS64.TRYWAIT P0, [UR9+0xa0], R5 ;  /* 0x0000a005ff0075a7 */ /* 0x000ea40008001109 */
[----:B--2---:R-:W-:Y:S05]  /*1df0*/  @!P0 BRA `(.L_x_25) ;  /* 0x0000007400448947 */ /* 0x004fea0003800000 */
.L_x_24:
[----:B------:R3:W-:Y:S01]  /*1e00*/  @!P3 SYNCS.ARRIVE.TRANS64 RZ, [UR9], R3 ;  /* 0x00000003ffffb9a7 */ /* 0x0007e20008000009 */
[----:B------:R-:W-:Y:S04]  /*1e10*/  ULOP3.LUT UR8, UR38, 0x2, URZ, 0xfc, !UPT ;  /* 0x0000000226087892 */ /* 0x000fe8000f8efcff */
[----:B------:R-:W-:Y:S09]  /*1e20*/  UISETP.NE.AND UP0, UPT, UR8, 0x2, UPT ;  /* 0x000000020800788c */ /* 0x000ff2000bf05270 */
[----:B------:R-:W-:Y:S05]  /*1e30*/  BRA.U UP0, `(.L_x_26) ;  /* 0x0000000100047547 */ /* 0x000fea000b800000 */
[----:B-1--4-:R-:W-:Y:S05]  /*1e40*/  BPT.TRAP 0x1 ;  /* 0x000000040000795c */ /* 0x012fea0000300000 */
.L_x_26:
[----:B------:R-:W-:Y:S04]  /*1e50*/  BSSY.RECONVERGENT B0, `(.L_x_27) ;  /* 0x0000003000007945 */ /* 0x000fe80003800200 */
[----:B------:R-:W-:Y:S05]  /*1e60*/  @P2 BRA `(.L_x_28) ;  /* 0x0000000000042947 */ /* 0x000fea0003800000 */
[----:B-1--4-:R-:W-:Y:S05]  /*1e70*/  BPT.TRAP 0x1 ;  /* 0x000000040000795c */ /* 0x012fea0000300000 */
.L_x_28:
[----:B-1--4-:R-:W-:Y:S05]  /*1e80*/  BSYNC.RECONVERGENT B0 ;  /* 0x0000000000007941 */ /* 0x012fea0003800200 */
.L_x_27:
[----:B------:R-:W-:Y:S02]  /*1e90*/  UIADD3 UR8, UPT, UPT, UR7, 0x1, URZ ;  /* 0x0000000107087890 */ /* 0x000fe4000fffe0ff */
[----:B------:R-:W-:Y:S02]  /*1ea0*/  UIMAD UR15, UR20, UR23, UR4 ;  /* 0x00000017140f72a4 */ /* 0x000fe4000f8e0204 */
[----:B------:R-:W-:Y:S02]  /*1eb0*/  UISETP.NE.AND UP0, UPT, UR8, 0x14, UPT ;  /* 0x000000140800788c */ /* 0x000fe4000bf05270 */
[----:B------:R-:W-:Y:S02]  /*1ec0*/  ULEA UR17, UR7, UR30, 0xd ;  /* 0x0000001e07117291 */ /* 0x000fe4000f8e68ff */
[----:B------:R-:W-:Y:S02]  /*1ed0*/  USEL UR10, URZ, 0x1, UP0 ;  /* 0x00000001ff0a7887 */ /* 0x000fe40008000000 */
[----:B------:R-:W-:Y:S02]  /*1ee0*/  USEL UR31, UR8, URZ, UP0 ;  /* 0x000000ff081f7287 */ /* 0x000fe40008000000 */
[----:B------:R-:W-:Y:S02]  /*1ef0*/  ULOP3.LUT UR27, UR27, UR10, URZ, 0x3c, !UPT ;  /* 0x0000000a1b1b7292 */ /* 0x000fe4000f8e3cff */
[----:B------:R-:W-:Y:S02]  /*1f00*/  ULEA UR8, UR31, UR30, 0x3 ;  /* 0x0000001e1f087291 */ /* 0x000fe4000f8e18ff */
[----:B------:R-:W-:Y:S02]  /*1f10*/  ULEA UR16, UR7, UR30, 0xb ;  /* 0x0000001e07107291 */ /* 0x000fe4000f8e58ff */
[----:B------:R-:W-:Y:S01]  /*1f20*/  UIADD3 UR34, UP0, UPT, UR46, 0x80, URZ ;  /* 0x000000802e227890 */ /* 0x000fe2000ff1e0ff */
[----:B--2---:R-:W-:Y:S01]  /*1f30*/  MOV R0, UR27 ;  /* 0x0000001b00007c02 */ /* 0x004fe20008000f00 */
[----:B------:R-:W-:Y:S02]  /*1f40*/  ULOP3.LUT UR9, UR9, 0xfefffff8, URZ, 0xc0, !UPT ;  /* 0xfefffff809097892 */ /* 0x000fe4000f8ec0ff */
[----:B------:R-:W-:Y:S01]  /*1f50*/  USHF.L.U32 UR10, UR28, 0x5, URZ ;  /* 0x000000051c0a7899 */ /* 0x000fe200080006ff */
[----:B---3--:R-:W-:Y:S01]  /*1f60*/  SHF.L.U32 R3, R0, 0x1f, RZ ;  /* 0x0000001f00037819 */ /* 0x008fe200000006ff */
[----:B------:R-:W-:Y:S02]  /*1f70*/  UIADD3.X UR35, UPT, UPT, URZ, UR47, URZ, UP0, !UPT ;  /* 0x0000002fff237290 */ /* 0x000fe400087fe4ff */
[----:B------:R-:W-:Y:S01]  /*1f80*/  UIADD3 UR32, UP3, UPT, UR46, 0x200, URZ ;  /* 0x000002002e207890 */ /* 0x000fe2000ff7e0ff */
[----:B------:R3:W1:Y:S01]  /*1f90*/  SYNCS.PHASECHK.TRANS64.TRYWAIT P0, [UR8+0xa0], R3 ;  /* 0x0000a003ff0075a7 */ /* 0x0006620008001108 */
[----:B------:R-:W-:Y:S02]  /*1fa0*/  UIMAD UR8, UR21, UR24, UR5 ;  /* 0x00000018150872a4 */ /* 0x000fe4000f8e0205 */
[----:B------:R-:W-:Y:S02]  /*1fb0*/  UIMAD UR7, UR22, UR25, UR6 ;  /* 0x00000019160772a4 */ /* 0x000fe4000f8e0206 */
[----:B------:R-:W-:Y:S02]  /*1fc0*/  ULEA UR15, UR8, UR15, 0x5 ;  /* 0x0000000f080f7291 */ /* 0x000fe4000f8e28ff */
[----:B------:R-:W-:Y:S02]  /*1fd0*/  UIADD3 UR8, UPT, UPT, UR17, 0x6400, URZ ;  /* 0x0000640011087890 */ /* 0x000fe4000fffe0ff */
[----:B------:R-:W-:Y:S02]  /*1fe0*/  ULEA UR7, UR7, UR15, 0xa ;  /* 0x0000000f07077291 */ /* 0x000fe4000f8e50ff */
[----:B------:R-:W-:Y:S02]  /*1ff0*/  UIADD3.X UR33, UPT, UPT, URZ, UR47, URZ, UP3, !UPT ;  /* 0x0000002fff217290 */ /* 0x000fe40009ffe4ff */
[----:B------:R-:W-:Y:S02]  /*2000*/  UPRMT UR7, UR7, 0x5410, URZ ;  /* 0x0000541007077896 */ /* 0x000fe400080000ff */
[----:B------:R-:W-:Y:S02]  /*2010*/  UIADD3 UR16, UPT, UPT, UR16, 0x2e400, URZ ;  /* 0x0002e40010107890 */ /* 0x000fe4000fffe0ff */
[----:B------:R-:W-:Y:S02]  /*2020*/  UIADD3 UR37, UPT, UPT, UR20, 0x1, URZ ;  /* 0x0000000114257890 */ /* 0x000fe4000fffe0ff */
[----:B------:R-:W-:Y:S02]  /*2030*/  UIADD3 UR29, UPT, UPT, UR21, 0x1, URZ ;  /* 0x00000001151d7890 */ /* 0x000fe4000fffe0ff */
[----:B------:R-:W-:Y:S02]  /*2040*/  UISETP.NE.AND UP2, UPT, UR37, UR49, UPT ;  /* 0x000000312500728c */ /* 0x000fe4000bf45270 */
[----:B------:R-:W-:Y:S02]  /*2050*/  UIADD3 UR26, UPT, UPT, UR22, 0x1, URZ ;  /* 0x00000001161a7890 */ /* 0x000fe4000fffe0ff */
[----:B------:R-:W-:Y:S01]  /*2060*/  UIADD3 UR36, UPT, UPT, UR36, 0x1, URZ ;  /* 0x0000000124247890 */ /* 0x000fe2000fffe0ff */
[----:B------:R-:W-:Y:S01]  /*2070*/  UMOV UR44, 0x0 ;  /* 0x00000000002c7882 */ /* 0x000fe20000000000 */
[----:B------:R-:W-:Y:S01]  /*2080*/  UMOV UR45, 0x10000000 ;  /* 0x10000000002d7882 */ /* 0x000fe20000000000 */
[----:B------:R-:W-:Y:S01]  /*2090*/  UMOV UR17, UR9 ;  /* 0x0000000900117c82 */ /* 0x000fe20008000000 */
[----:B------:R2:W-:Y:S01]  /*20a0*/  UTMALDG.5D.IM2COL.2CTA [UR8], [UR34], UR7, desc[UR44] ;  /* 0x00002c08220073b4 */ /* 0x0005e20008261007 */
[----:B------:R-:W-:Y:S02]  /*20b0*/  UMOV UR19, UR10 ;  /* 0x0000000a00137c82 */ /* 0x000fe40008000000 */
[----:B------:R-:W-:Y:S04]  /*20c0*/  @UP2 UIADD3 UR29, UPT, UPT, UR21, URZ, URZ ;  /* 0x000000ff151d2290 */ /* 0x000fe8000fffe0ff */
[----:B------:R-:W-:Y:S01]  /*20d0*/  UISETP.NE.AND UP1, UPT, UR29, UR40, UPT ;  /* 0x000000281d00728c */ /* 0x000fe2000bf25270 */
[----:B------:R4:W-:Y:S10]  /*20e0*/  UTMALDG.5D.2CTA [UR16], [UR32], desc[UR44] ;  /* 0x00002c10200075b4 */ /* 0x0009f40008221000 */
[----:B------:R-:W-:Y:S04]  /*20f0*/  @UP1 UIADD3 UR26, UPT, UPT, UR22, URZ, URZ ;  /* 0x000000ff161a1290 */ /* 0x000fe8000fffe0ff */
[----:B------:R-:W-:Y:S02]  /*2100*/  UISETP.NE.AND UP0, UPT, UR26, UR41, UPT ;  /* 0x000000291a00728c */ /* 0x000fe4000bf05270 */
[----:B--2---:R-:W-:Y:S09]  /*2110*/  UIADD3 UR8, UPT, UPT, UR28, 0x1, URZ ;  /* 0x000000011c087890 */ /* 0x004ff2000fffe0ff */
[----:B------:R-:W-:Y:S01]  /*2120*/  @UP0 UIADD3 UR8, UPT, UPT, UR28, URZ, URZ ;  /* 0x000000ff1c080290 */ /* 0x000fe2000fffe0ff */
[----:B------:R-:W-:Y:S01]  /*2130*/  UMOV UR7, UR31 ;  /* 0x0000001f00077c82 */ /* 0x000fe20008000000 */
[----:B----4-:R-:W-:Y:S02]  /*2140*/  USEL UR22, UR26, URZ, UP0 ;  /* 0x000000ff1a167287 */ /* 0x010fe40008000000 */
[----:B------:R-:W-:Y:S02]  /*2150*/  UISETP.NE.AND UP0, UPT, UR36, UR42, UPT ;  /* 0x0000002a2400728c */ /* 0x000fe4000bf05270 */
[----:B------:R-:W-:Y:S02]  /*2160*/  USEL UR20, UR37, URZ, UP2 ;  /* 0x000000ff25147287 */ /* 0x000fe40009000000 */
[----:B------:R-:W-:Y:S01]  /*2170*/  USEL UR21, UR29, URZ, UP1 ;  /* 0x000000ff1d157287 */ /* 0x000fe20008800000 */
[----:B------:R-:W-:Y:S04]  /*2180*/  UMOV UR28, UR8 ;  /* 0x00000008001c7c82 */ /* 0x000fe80008000000 */
[----:B---3--:R-:W-:Y:S07]  /*2190*/  BRA.U UP0, `(.L_x_29) ;  /* 0xfffffff900fc7547 */ /* 0x008fee000b83ffff */
.L_x_23:
[----:B------:R-:W-:Y:S01]  /*21a0*/  ULEA UR4, UR31, UR30, 0x3 ;  /* 0x0000001e1f047291 */ /* 0x000fe2000f8e18ff */
[----:B-1----:R-:W-:Y:S01]  /*21b0*/  MOV R0, UR27 ;  /* 0x0000001b00007c02 */ /* 0x002fe20008000f00 */
[----:B------:R-:W-:Y:S01]  /*21c0*/  @!P1 SYNCS.ARRIVE.TRANS64.A1T0 RZ, [UR30+0x178], RZ ;  /* 0x000178ffffff99a7 */ /* 0x000fe2000810001e */
[----:B------:R-:W-:Y:S02]  /*21d0*/  UISETP.GE.AND UP0, UPT, UR51, 0x1, UPT ;  /* 0x000000013300788c */ /* 0x000fe4000bf06270 */
[----:B------:R-:W-:-:S04]  /*21e0*/  SHF.L.U32 R0, R0, 0x1f, RZ ;  /* 0x0000001f00007819 */ /* 0x000fc800000006ff */
[----:B--2---:R1:W2:Y:S03]  /*21f0*/  SYNCS.PHASECHK.TRANS64.TRYWAIT P0, [UR4+0xa0], R0 ;  /* 0x0000a000ff0075a7 */ /* 0x0042a60008001104 */
[----:B------:R-:W-:Y:S05]  /*2200*/  BRA.U !UP0, `(.L_x_30) ;  /* 0x0000000508a47547 */ /* 0x000fea000b800000 */
[----:B------:R-:W3:Y:S01]  /*2210*/  LDCU.128 UR8, c[0x0][0x480] ;  /* 0x00009000ff0877ac */ /* 0x000ee20008000c00 */
[----:B------:R-:W4:Y:S01]  /*2220*/  LDCU.128 UR32, c[0x0][0x490] ;  /* 0x00009200ff2077ac */ /* 0x000f220008000c00 */
[----:B------:R-:W1:Y:S01]  /*2230*/  LDCU UR13, c[0x0][0x4c8] ;  /* 0x00009900ff0d77ac */ /* 0x000e620008000800 */
        /* <DEDUP_REMOVED lines=10> */
[----:B------:R-:W1:Y:S05]  /*22e0*/  LDCU.64 UR40, c[0x0][0x390] ;  /* 0x00007200ff2877ac */ /* 0x000e6a0008000a00 */
[----:B------:R-:W-:Y:S01]  /*22f0*/  UMOV UR4, UR7 ;  /* 0x0000000700047c82 */ /* 0x000fe20008000000 */
[----:B------:R-:W1:Y:S01]  /*2300*/  LDCU.64 UR24, c[0x0][0x4d0] ;  /* 0x00009a00ff1877ac */ /* 0x000e620008000a00 */
[----:B------:R-:W-:Y:S01]  /*2310*/  USHF.R.U32.HI UR4, URZ, UR33, UR4 ;  /* 0x00000021ff047299 */ /* 0x000fe20008011604 */
[----:B------:R-:W4:Y:S03]  /*2320*/  LDCU.64 UR32, c[0x0][0x4c0] ;  /* 0x00009800ff2077ac */ /* 0x000f260008000a00 */
[----:B------:R-:W-:-:S02]  /*2330*/  USEL UR4, UR5, UR4, !UP0 ;  /* 0x0000000405047287 */ /* 0x000fc4000c000000 */
[----:B------:R-:W-:Y:S02]  /*2340*/  UISETP.NE.AND UP0, UPT, UR34, 0x1, UPT ;  /* 0x000000012200788c */ /* 0x000fe4000bf05270 */
[----:B------:R-:W-:Y:S02]  /*2350*/  UIMAD.WIDE.U32 UR6, UR4, UR35, URZ ;  /* 0x00000023040672a5 */ /* 0x000fe4000f8e00ff */
[----:B------:R-:W-:Y:S01]  /*2360*/  UIADD3 UR42, UPT, UPT, UR51, UR42, URZ ;  /* 0x0000002a332a7290 */ /* 0x000fe2000fffe0ff */
[----:B------:R-:W-:-:S04]  /*2370*/  UMOV UR37, UR51 ;  /* 0x0000003300257c82 */ /* 0x000fc80008000000 */
[----:B------:R-:W-:Y:S01]  /*2380*/  UMOV UR6, UR7 ;  /* 0x0000000700067c82 */ /* 0x000fe20008000000 */
[----:B------:R-:W-:Y:S02]  /*2390*/  UIADD3 UR7, UPT, UPT, -UR5, URZ, URZ ;  /* 0x000000ff05077290 */ /* 0x000fe4000fffe1ff */
[----:B---3--:R-:W-:Y:S02]  /*23a0*/  USHF.R.U32.HI UR6, URZ, UR9, UR6 ;  /* 0x00000009ff067299 */ /* 0x008fe40008011606 */
[----:B------:R-:W-:Y:S02]  /*23b0*/  UIMAD UR7, UR8, UR7, UR43 ;  /* 0x00000007080772a4 */ /* 0x000fe4000f8e022b */
[----:B------:R-:W-:Y:S02]  /*23c0*/  USEL UR14, UR4, UR6, !UP0 ;  /* 0x00000006040e7287 */ /* 0x000fe4000c000000 */
[----:B------:R-:W-:Y:S02]  /*23d0*/  UIADD3 UR6, UPT, UPT, -UR4, URZ, URZ ;  /* 0x000000ff04067290 */ /* 0x000fe4000fffe1ff */
[----:B------:R-:W-:-:S02]  /*23e0*/  UIADD3 UR9, UPT, UPT, -UR14, URZ, URZ ;  /* 0x000000ff0e097290 */ /* 0x000fc4000fffe1ff */
[----:B------:R-:W-:Y:S02]  /*23f0*/  UIMAD UR12, UR11, UR6, UR5 ;  /* 0x000000060b0c72a4 */ /* 0x000fe4000f8e0205 */
[----:B------:R-:W-:Y:S02]  /*2400*/  UIMAD UR9, UR34, UR9, UR4 ;  /* 0x00000009220972a4 */ /* 0x000fe4000f8e0204 */
[----:B----4-:R-:W-:Y:S01]  /*2410*/  UIMAD UR11, UR7, UR32, UR10 ;  /* 0x00000020070b72a4 */ /* 0x010fe2000f8e020a */
[----:B------:R-:W3:Y:S02]  /*2420*/  LDCU UR43, c[0x0][0x38c] ;  /* 0x00007180ff2b77ac */ /* 0x000ee40008000800 */
[----:B------:R-:W4:Y:S01]  /*2430*/  LDCU UR6, c[0x0][0x500] ;  /* 0x0000a000ff0677ac */ /* 0x000f220008000800 */
[----:B------:R-:W2:Y:S01]  /*2440*/  LDCU.64 UR4, c[0x0][0x4f8] ;  /* 0x00009f00ff0477ac */ /* 0x000ea20008000a00 */
[----:B-1----:R-:W-:Y:S02]  /*2450*/  UIMAD UR12, UR12, UR33, UR16 ;  /* 0x000000210c0c72a4 */ /* 0x002fe4000f8e0210 */
[----:B------:R-:W-:Y:S01]  /*2460*/  UIMAD UR13, UR9, UR13, UR17 ;  /* 0x0000000d090d72a4 */ /* 0x000fe2000f8e0211 */
[----:B------:R-:W-:-:S11]  /*2470*/  UMOV UR7, UR31 ;  /* 0x0000001f00077c82 */ /* 0x000fd60008000000 */
.L_x_36:
[----:B------:R-:W-:Y:S01]  /*2480*/  @!P3 MOV R3, 0x5000 ;  /* 0x000050000003b802 */ /* 0x000fe20000000f00 */
[----:B------:R-:W-:Y:S01]  /*2490*/  ULEA UR9, UR7, UR30, 0x3 ;  /* 0x0000001e07097291 */ /* 0x000fe2000f8e18ff */
[----:B--2---:R-:W-:Y:S11]  /*24a0*/  @P0 BRA `(.L_x_31) ;  /* 0x0000000000100947 */ /* 0x004ff60003800000 */
[----:B------:R-:W-:Y:S04]  /*24b0*/  MOV R0, UR27 ;  /* 0x0000001b00007c02 */ /* 0x000fe80008000f00 */
[----:B------:R-:W-:Y:S04]  /*24c0*/  SHF.L.U32 R5, R0, 0x1f, RZ ;  /* 0x0000001f00057819 */ /* 0x000fe800000006ff */
[----:B------:R-:W1:Y:S02]  /*24d0*/  SYNCS.PHASECHK.TRANS64.TRYWAIT P0, [UR9+0xa0], R5 ;  /* 0x0000a005ff0075a7 */ /* 0x000e640008001109 */
[----:B-1----:R-:W-:Y:S05]  /*24e0*/  @!P0 BRA `(.L_x_32) ;  /* 0x0000006c00a08947 */ /* 0x002fea0003800000 */
.L_x_31:
[----:B------:R2:W-:Y:S01]  /*24f0*/  @!P3 SYNCS.ARRIVE.TRANS64 RZ, [UR9], R3 ;  /* 0x00000003ffffb9a7 */ /* 0x0005e20008000009 */
[----:B------:R-:W-:Y:S04]  /*2500*/  ULOP3.LUT UR8, UR38, 0x2, URZ, 0xfc, !UPT ;  /* 0x0000000226087892 */ /* 0x000fe8000f8efcff */
[----:B------:R-:W-:Y:S09]  /*2510*/  UISETP.NE.AND UP0, UPT, UR8, 0x2, UPT ;  /* 0x000000020800788c */ /* 0x000ff2000bf05270 */
[----:B------:R-:W-:Y:S05]  /*2520*/  BRA.U UP0, `(.L_x_33) ;  /* 0x0000000100047547 */ /* 0x000fea000b800000 */
[----:B---34-:R-:W-:Y:S05]  /*2530*/  BPT.TRAP 0x1 ;  /* 0x000000040000795c */ /* 0x018fea0000300000 */
.L_x_33:
[----:B------:R-:W-:Y:S04]  /*2540*/  BSSY.RECONVERGENT B0, `(.L_x_34) ;  /* 0x0000003000007945 */ /* 0x000fe80003800200 */
[----:B------:R-:W-:Y:S05]  /*2550*/  @P2 BRA `(.L_x_35) ;  /* 0x0000000000042947 */ /* 0x000fea0003800000 */
[----:B---34-:R-:W-:Y:S05]  /*2560*/  BPT.TRAP 0x1 ;  /* 0x000000040000795c */ /* 0x018fea0000300000 */
.L_x_35:
[----:B---34-:R-:W-:Y:S05]  /*2570*/  BSYNC.RECONVERGENT B0 ;  /* 0x0000000000007941 */ /* 0x018fea0003800200 */
.L_x_34:
        /* <DEDUP_REMOVED lines=8> */
[----:B------:R-:W-:Y:S02]  /*2600*/  UIMAD UR10, UR21, UR24, UR5 ;  /* 0x00000018150a72a4 */ /* 0x000fe4000f8e0205 */
[----:B------:R-:W-:Y:S01]  /*2610*/  UIADD3 UR34, UP0, UPT, UR46, 0x80, URZ ;  /* 0x000000802e227890 */ /* 0x000fe2000ff1e0ff */
[----:B-1----:R-:W-:Y:S01]  /*2620*/  MOV R0, UR27 ;  /* 0x0000001b00007c02 */ /* 0x002fe20008000f00 */
[----:B------:R-:W-:Y:S02]  /*2630*/  ULEA UR15, UR10, UR15, 0x5 ;  /* 0x0000000f0a0f7291 */ /* 0x000fe4000f8e28ff */
[----:B------:R-:W-:Y:S01]  /*2640*/  USHF.L.U32 UR19, UR28, 0x5, URZ ;  /* 0x000000051c137899 */ /* 0x000fe200080006ff */
[----:B--2---:R-:W-:Y:S01]  /*2650*/  SHF.L.U32 R3, R0, 0x1f, RZ ;  /* 0x0000001f00037819 */ /* 0x004fe200000006ff */
[----:B------:R-:W-:Y:S02]  /*2660*/  ULOP3.LUT UR9, UR9, 0xfefffff8, URZ, 0xc0, !UPT ;  /* 0xfefffff809097892 */ /* 0x000fe4000f8ec0ff */
[----:B------:R-:W-:Y:S01]  /*2670*/  UIADD3.X UR35, UPT, UPT, URZ, UR47, URZ, UP0, !UPT ;  /* 0x0000002fff237290 */ /* 0x000fe200087fe4ff */
[----:B------:R1:W2:Y:S01]  /*2680*/  SYNCS.PHASECHK.TRANS64.TRYWAIT P0, [UR8+0xa0], R3 ;  /* 0x0000a003ff0075a7 */ /* 0x0002a20008001108 */
[----:B------:R-:W-:Y:S02]  /*2690*/  ULEA UR8, UR7, UR30, 0xd ;  /* 0x0000001e07087291 */ /* 0x000fe4000f8e68ff */
[----:B------:R-:W-:Y:S02]  /*26a0*/  UIMAD UR7, UR22, UR25, UR6 ;  /* 0x00000019160772a4 */ /* 0x000fe4000f8e0206 */
[----:B------:R-:W-:Y:S02]  /*26b0*/  UIADD3 UR8, UPT, UPT, UR8, 0x6400, URZ ;  /* 0x0000640008087890 */ /* 0x000fe4000fffe0ff */
[----:B------:R-:W-:Y:S02]  /*26c0*/  ULEA UR7, UR7, UR15, 0xa ;  /* 0x0000000f07077291 */ /* 0x000fe4000f8e50ff */
[----:B------:R-:W-:Y:S02]  /*26d0*/  UIADD3 UR32, UP3, UPT, UR46, 0x200, URZ ;  /* 0x000002002e207890 */ /* 0x000fe4000ff7e0ff */
[----:B------:R-:W-:Y:S02]  /*26e0*/  UPRMT UR7, UR7, 0x5410, URZ ;  /* 0x0000541007077896 */ /* 0x000fe400080000ff */
[----:B------:R-:W-:Y:S02]  /*26f0*/  UIADD3.X UR33, UPT, UPT, URZ, UR47, URZ, UP3, !UPT ;  /* 0x0000002fff217290 */ /* 0x000fe40009ffe4ff */
[----:B------:R-:W-:Y:S02]  /*2700*/  UIADD3 UR16, UPT, UPT, UR16, 0x2e400, URZ ;  /* 0x0002e40010107890 */ /* 0x000fe4000fffe0ff */
[----:B------:R-:W-:Y:S02]  /*2710*/  UIADD3 UR36, UPT, UPT, UR20, 0x1, URZ ;  /* 0x0000000114247890 */ /* 0x000fe4000fffe0ff */
[----:B------:R-:W-:Y:S02]  /*2720*/  UIADD3 UR29, UPT, UPT, UR21, 0x1, URZ ;  /* 0x00000001151d7890 */ /* 0x000fe4000fffe0ff */
[----:B------:R-:W-:Y:S02]  /*2730*/  UISETP.NE.AND UP2, UPT, UR36, UR43, UPT ;  /* 0x0000002b2400728c */ /* 0x000fe4000bf45270 */
[----:B------:R-:W-:Y:S01]  /*2740*/  UIADD3 UR26, UPT, UPT, UR22, 0x1, URZ ;  /* 0x00000001161a7890 */ /* 0x000fe2000fffe0ff */
[----:B------:R-:W-:Y:S01]  /*2750*/  UMOV UR44, 0x0 ;  /* 0x00000000002c7882 */ /* 0x000fe20000000000 */
[----:B------:R-:W-:Y:S01]  /*2760*/  UMOV UR45, 0x10000000 ;  /* 0x10000000002d7882 */ /* 0x000fe20000000000 */
[----:B------:R-:W-:Y:S01]  /*2770*/  UMOV UR10, UR19 ;  /* 0x00000013000a7c82 */ /* 0x000fe20008000000 */
[----:B------:R-:W-:Y:S01]  /*2780*/  UMOV UR17, UR9 ;  /* 0x0000000900117c82 */ /* 0x000fe20008000000 */
[----:B------:R3:W-:Y:S04]  /*2790*/  UTMALDG.5D.IM2COL.2CTA [UR8], [UR34], UR7, desc[UR44] ;  /* 0x00002c08220073b4 */ /* 0x0007e80008261007 */
[----:B------:R-:W-:Y:S04]  /*27a0*/  @UP2 UIADD3 UR29, UPT, UPT, UR21, URZ, URZ ;  /* 0x000000ff151d2290 */ /* 0x000fe8000fffe0ff */
[----:B------:R-:W-:Y:S01]  /*27b0*/  UISETP.NE.AND UP1, UPT, UR29, UR40, UPT ;  /* 0x000000281d00728c */ /* 0x000fe2000bf25270 */
[----:B------:R4:W-:Y:S10]  /*27c0*/  UTMALDG.5D.2CTA [UR16], [UR32], desc[UR44] ;  /* 0x00002c10200075b4 */ /* 0x0009f40008221000 */
[----:B------:R-:W-:Y:S04]  /*27d0*/  @UP1 UIADD3 UR26, UPT, UPT, UR22, URZ, URZ ;  /* 0x000000ff161a1290 */ /* 0x000fe8000fffe0ff */
[----:B------:R-:W-:Y:S02]  /*27e0*/  UISETP.NE.AND UP0, UPT, UR26, UR41, UPT ;  /* 0x000000291a00728c */ /* 0x000fe4000bf05270 */
[----:B---3--:R-:W-:Y:S09]  /*27f0*/  UIADD3 UR8, UPT, UPT, UR28, 0x1, URZ ;  /* 0x000000011c087890 */ /* 0x008ff2000fffe0ff */
[----:B------:R-:W-:Y:S02]  /*2800*/  @UP0 UIADD3 UR8, UPT, UPT, UR28, URZ, URZ ;  /* 0x000000ff1c080290 */ /* 0x000fe4000fffe0ff */
[----:B------:R-:W-:Y:S02]  /*2810*/  UIADD3 UR7, UPT, UPT, UR37, -0x1, URZ ;  /* 0xffffffff25077890 */ /* 0x000fe4000fffe0ff */
[----:B----4-:R-:W-:Y:S02]  /*2820*/  USEL UR22, UR26, URZ, UP0 ;  /* 0x000000ff1a167287 */ /* 0x010fe40008000000 */
[----:B------:R-:W-:Y:S02]  /*2830*/  UISETP.GT.U32.AND UP0, UPT, UR37, 0x1, UPT ;  /* 0x000000012500788c */ /* 0x000fe4000bf04070 */
[----:B------:R-:W-:Y:S02]  /*2840*/  USEL UR20, UR36, URZ, UP2 ;  /* 0x000000ff24147287 */ /* 0x000fe40009000000 */
[----:B------:R-:W-:Y:S01]  /*2850*/  USEL UR21, UR29, URZ, UP1 ;  /* 0x000000ff1d157287 */ /* 0x000fe20008800000 */
[----:B------:R-:W-:Y:S01]  /*2860*/  UMOV UR37, UR7 ;  /* 0x0000000700257c82 */ /* 0x000fe20008000000 */
[----:B------:R-:W-:Y:S01]  /*2870*/  UMOV UR7, UR31 ;  /* 0x0000001f00077c82 */ /* 0x000fe20008000000 */
[----:B------:R-:W-:Y:S02]  /*2880*/  UMOV UR28, UR8 ;  /* 0x00000008001c7c82 */ /* 0x000fe40008000000 */
[----:B-1----:R-:W-:Y:S07]  /*2890*/  BRA.U UP0, `(.L_x_36) ;  /* 0xfffffff900f87547 */ /* 0x002fee000b83ffff */
.L_x_30:
[----:B------:R-:W-:Y:S01]  /*28a0*/  SHF.L.U32 R3, R2, 0x1f, RZ ;  /* 0x0000001f02037819 */ /* 0x000fe200000006ff */
[----:B------:R-:W-:-:S03]  /*28b0*/  NOP ;  /* 0x0000000000007918 */ /* 0x000fc60000000000 */
[----:B--2---:R-:W2:Y:S02]  /*28c0*/  SYNCS.PHASECHK.TRANS64.TRYWAIT P0, [UR30+0x180], R3 ;  /* 0x00018003ff0075a7 */ /* 0x004ea4000800111e */
[----:B--2---:R-:W-:Y:S05]  /*28d0*/  @!P0 BRA `(.L_x_37) ;  /* 0x0000006800bc8947 */ /* 0x004fea0003800000 */
.L_x_146:
[----:B------:R-:W2:Y:S01]  /*28e0*/  LDS.128 R4, [UR30+0x1c0] ;  /* 0x0001c01eff047984 */ /* 0x000ea20008000c00 */
[----:B------:R-:W-:Y:S02]  /*28f0*/  UIADD3 UR4, UPT, UPT, UR30, 0x188, URZ ;  /* 0x000001881e047890 */ /* 0x000fe4000fffe0ff */
[----:B------:R-:W-:Y:S01]  /*2900*/  UISETP.GE.AND UP0, UPT, UR39, 0x1, UPT ;  /* 0x000000012700788c */ /* 0x000fe2000bf06270 */
[----:B------:R-:W-:Y:S01]  /*2910*/  @!PT LDS RZ, [RZ] ;  /* 0x00000000fffff984 */ /* 0x000fe20000000800 */
[----:B------:R-:W-:Y:S01]  /*2920*/  @!PT LDS RZ, [RZ] ;  /* 0x00000000fffff984 */ /* 0x000fe20000000800 */
[----:B------:R-:W-:Y:S01]  /*2930*/  @!PT LDS RZ, [RZ] ;  /* 0x00000000fffff984 */ /* 0x000fe20000000800 */
[----:B------:R-:W-:Y:S01]  /*2940*/  @!PT LDS RZ, [RZ] ;  /* 0x00000000fffff984 */ /* 0x000fe20000000800 */
[----:B------:R3:W-:Y:S06]  /*2950*/  MEMBAR.ALL.CTA ;  /* 0x0000000000007992 */ /* 0x0007ec0000008000 */
[----:B---3--:R-:W3:Y:S01]  /*2960*/  FENCE.VIEW.ASYNC.S ;  /* 0x00000000000073c6 */ /* 0x008ee20000000000 */
[----:B------:R-:W-:-:S09]  /*2970*/  UPRMT UR4, URZ, 0x654, UR4 ;  /* 0x00000654ff047896 */ /* 0x000fd20008000004 */
[----:B---3--:R-:W-:Y:S01]  /*2980*/  SYNCS.ARRIVE.TRANS64.RED.A1T0 RZ, [UR4], RZ ;  /* 0x000000ffffff79a7 */ /* 0x008fe20008100404 */
[----:B--2---:R-:W-:-:S13]  /*2990*/  LOP3.LUT P0, RZ, R6, 0x1, RZ, 0xc0, !PT ;  /* 0x0000000106ff7812 */ /* 0x004fda000780c0ff */
[----:B------:R-:W-:Y:S01]  /*29a0*/  VOTEU.ANY UP1, P0 ;  /* 0x0000000000ff7886 */ /* 0x000fe20000020100 */
[----:B------:R-:W-:-:S13]  /*29b0*/  PLOP3.LUT P0, PT, PT, PT, UP1, 0x80, 0x8 ;  /* 0x000000000008781c */ /* 0x000fda0003f0f018 */
[----:B-1----:R-:W-:Y:S02]  /*29c0*/  @P0 MOV R0, R4 ;  /* 0x0000000400000202 */ /* 0x002fe40000000f00 */
[----:B------:R-:W-:Y:S02]  /*29d0*/  @P0 LOP3.LUT R4, R5, 0xffff, RZ, 0xc0, !PT ;  /* 0x0000ffff05040812 */ /* 0x000fe400078ec0ff */
[----:B------:R-:W-:Y:S02]  /*29e0*/  @P0 R2UR UR6, R0 ;  /* 0x00000000000602ca */ /* 0x000fe400000e0000 */
[----:B------:R-:W-:-:S11]  /*29f0*/  @P0 R2UR UR5, R4 ;  /* 0x00000000040502ca */ /* 0x000fd600000e0000 */
[----:B------:R-:W-:Y:S02]  /*2a00*/  @UP1 UMOV UR50, UR6 ;  /* 0x0000000600321c82 */ /* 0x000fe40008000000 */
[----:B------:R-:W-:Y:S01]  /*2a10*/  @UP1 UMOV UR48, UR5 ;  /* 0x0000000500301c82 */ /* 0x000fe20008000000 */
[----:B------:R-:W-:Y:S05]  /*2a20*/  BRA.U !UP0, `(.L_x_38) ;  /* 0x0000000108d47547 */ /* 0x000fea000b800000 */
[----:B------:R-:W1:Y:S01]  /*2a30*/  LDCU.128 UR16, c[0x0][0xc10] ;  /* 0x00018200ff1077ac */ /* 0x000e620008000c00 */
[----:B------:R-:W2:Y:S01]  /*2a40*/  LDCU UR20, c[0x0][0xc20] ;  /* 0x00018400ff1477ac */ /* 0x000ea20008000800 */
[----:B------:R-:W3:Y:S01]  /*2a50*/  LDCU UR13, c[0x0][0xc0c] ;  /* 0x00018180ff0d77ac */ /* 0x000ee20008000800 */
[----:B------:R-:W4:Y:S01]  /*2a60*/  LDCU.64 UR14, c[0x0][0xc28] ;  /* 0x00018500ff0e77ac */ /* 0x000f220008000a00 */
[----:B------:R-:W-:Y:S02]  /*2a70*/  UISETP.NE.AND UP3, UPT, UR39, 0x1, UPT ;  /* 0x000000012700788c */ /* 0x000fe4000bf65270 */
[----:B-1----:R-:W-:Y:S02]  /*2a80*/  UIMAD.WIDE.U32 UR4, UR52, UR19, URZ ;  /* 0x00000013340472a5 */ /* 0x002fe4000f8e00ff */
[----:B------:R-:W-:Y:S02]  /*2a90*/  UIMAD.WIDE.U32 UR6, UR54, UR16, URZ ;  /* 0x00000010360672a5 */ /* 0x000fe4000f8e00ff */
[----:B------:R-:W-:-:S02]  /*2aa0*/  UISETP.NE.AND UP0, UPT, UR18, 0x1, UPT ;  /* 0x000000011200788c */ /* 0x000fc4000bf05270 */
[----:B------:R-:W-:Y:S01]  /*2ab0*/  UIMAD.WIDE.U32 UR10, UR48, UR19, URZ ;  /* 0x00000013300a72a5 */ /* 0x000fe2000f8e00ff */
[----:B------:R-:W-:Y:S01]  /*2ac0*/  UMOV UR4, UR5 ;  /* 0x0000000500047c82 */ /* 0x000fe20008000000 */
[----:B---3--:R-:W-:Y:S02]  /*2ad0*/  UISETP.NE.AND UP2, UPT, UR13, 0x1, UPT ;  /* 0x000000010d00788c */ /* 0x008fe4000bf45270 */
[----:B--2---:R-:W-:Y:S02]  /*2ae0*/  USHF.R.U32.HI UR5, URZ, UR20, UR4 ;  /* 0x00000014ff057299 */ /* 0x004fe40008011604 */
[----:B------:R-:W-:Y:S01]  /*2af0*/  UIMAD.WIDE.U32 UR8, UR50, UR16, URZ ;  /* 0x00000010320872a5 */ /* 0x000fe2000f8e00ff */
[----:B------:R-:W-:Y:S01]  /*2b00*/  UMOV UR4, UR7 ;  /* 0x0000000700047c82 */ /* 0x000fe20008000000 */
[----:B------:R-:W-:Y:S02]  /*2b10*/  USEL UR5, UR52, UR5, !UP0 ;  /* 0x0000000534057287 */ /* 0x000fe4000c000000 */
[----:B------:R-:W-:-:S02]  /*2b20*/  USHF.R.U32.HI UR4, URZ, UR17, UR4 ;  /* 0x00000011ff047299 */ /* 0x000fc40008011604 */
[----:B----4-:R-:W-:Y:S02]  /*2b30*/  UIMAD.WIDE.U32 UR6, UR5, UR14, URZ ;  /* 0x0000000e050672a5 */ /* 0x010fe4000f8e00ff */
[----:B------:R-:W-:Y:S01]  /*2b40*/  USEL UR12, UR54, UR4, !UP2 ;  /* 0x00000004360c7287 */ /* 0x000fe2000d000000 */
[----:B------:R-:W-:Y:S02]  /*2b50*/  UMOV UR8, UR9 ;  /* 0x0000000900087c82 */ /* 0x000fe40008000000 */
[----:B------:R-:W-:Y:S01]  /*2b60*/  UMOV UR4, UR11 ;  /* 0x0000000b00047c82 */ /* 0x000fe20008000000 */
[----:B------:R-:W-:Y:S01]  /*2b70*/  UIMAD.WIDE.U32 UR10, UR12, UR14, URZ ;  /* 0x0000000e0c0a72a5 */ /* 0x000fe2000f8e00ff */
[----:B------:R-:W-:Y:S01]  /*2b80*/  UMOV UR6, UR7 ;  /* 0x0000000700067c82 */ /* 0x000fe20008000000 */
[----:B------:R-:W-:Y:S02]  /*2b90*/  USHF.R.U32.HI UR4, URZ, UR20, UR4 ;  /* 0x00000014ff047299 */ /* 0x000fe40008011604 */
[----:B------:R-:W-:-:S02]  /*2ba0*/  @UP3 USHF.R.U32.HI UR5, URZ, UR15, UR6 ;  /* 0x0000000fff053299 */ /* 0x000fc40008011606 */
[----:B------:R-:W-:Y:S01]  /*2bb0*/  USHF.R.U32.HI UR17, URZ, UR17, UR8 ;  /* 0x00000011ff117299 */ /* 0x000fe20008011608 */
[----:B------:R-:W-:Y:S01]  /*2bc0*/  UMOV UR6, UR11 ;  /* 0x0000000b00067c82 */ /* 0x000fe20008000000 */
[----:B------:R-:W-:Y:S02]  /*2bd0*/  USEL UR4, UR48, UR4, !UP0 ;  /* 0x0000000430047287 */ /* 0x000fe4000c000000 */
[----:B------:R-:W-:Y:S02]  /*2be0*/  @UP3 USHF.R.U32.HI UR12, URZ, UR15, UR6 ;  /* 0x0000000fff0c3299 */ /* 0x000fe40008011606 */
[----:B------:R-:W-:Y:S02]  /*2bf0*/  UIMAD UR6, UR39, UR5, URZ ;  /* 0x00000005270672a4 */ /* 0x000fe4000f8e02ff */
[----:B------:R-:W-:Y:S02]  /*2c00*/  USEL UR5, UR50, UR17, !UP2 ;  /* 0x0000001132057287 */ /* 0x000fe4000d000000 */
[----:B------:R-:W-:-:S02]  /*2c10*/  UIMAD UR8, UR39, UR12, URZ ;  /* 0x0000000c270872a4 */ /* 0x000fc4000f8e02ff */
[----:B------:R-:W-:Y:S02]  /*2c20*/  UISETP.GE.AND UP0, UPT, UR4, UR6, UPT ;  /* 0x000000060400728c */ /* 0x000fe4000bf06270 */
[----:B------:R-:W-:Y:S02]  /*2c30*/  UIMAD.WIDE.U32 UR6, UR4, UR14, URZ ;  /* 0x0000000e040672a5 */ /* 0x000fe4000f8e00ff */
[----:B------:R-:W-:Y:S02]  /*2c40*/  UISETP.GE.OR UP0, UPT, UR5, UR8, UP0 ;  /* 0x000000080500728c */ /* 0x000fe40008706670 */
[----:B------:R-:W-:Y:S02]  /*2c50*/  UIMAD.WIDE.U32 UR8, UR5, UR14, URZ ;  /* 0x0000000e050872a5 */ /* 0x000fe4000f8e00ff */
[----:B------:R-:W-:Y:S01]  /*2c60*/  UIADD3 UR10, UPT, UPT, -UR4, URZ, URZ ;  /* 0x000000ff040a7290 */ /* 0x000fe2000fffe1ff */
[----:B------:R-:W-:Y:S02]  /*2c70*/  UMOV UR6, UR7 ;  /* 0x0000000700067c82 */ /* 0x000fe40008000000 */
[----:B------:R-:W-:-:S02]  /*2c80*/  USHF.R.U32.HI UR6, URZ, UR15, UR6 ;  /* 0x0000000fff067299 */ /* 0x000fc40008011606 */
[----:B------:R-:W-:Y:S02]  /*2c90*/  UIMAD UR10, UR18, UR10, UR48 ;  /* 0x0000000a120a72a4 */ /* 0x000fe4000f8e0230 */
[----:B------:R-:W-:Y:S01]  /*2ca0*/  USEL UR6, UR4, UR6, !UP3 ;  /* 0x0000000604067287 */ /* 0x000fe2000d800000 */
[----:B------:R-:W-:Y:S01]  /*2cb0*/  @!UP0 UMOV UR7, UR9 ;  /* 0x0000000900078c82 */ /* 0x000fe20008000000 */
[----:B------:R-:W-:Y:S02]  /*2cc0*/  UIADD3 UR9, UPT, UPT, -UR5, URZ, URZ ;  /* 0x000000ff05097290 */ /* 0x000fe4000fffe1ff */
[----:B------:R-:W-:Y:S02]  /*2cd0*/  @!UP0 USHF.R.U32.HI UR7, URZ, UR15, UR7 ;  /* 0x0000000fff078299 */ /* 0x000fe40008011607 */
[----:B------:R-:W-:Y:S02]  /*2ce0*/  UIADD3 UR8, UPT, UPT, -UR6, URZ, URZ ;  /* 0x000000ff06087290 */ /* 0x000fe4000fffe1ff */
[----:B------:R-:W-:-:S02]  /*2cf0*/  @!UP0 USEL UR7, UR5, UR7, !UP3 ;  /* 0x0000000705078287 */ /* 0x000fc4000d800000 */
[----:B------:R-:W-:Y:S02]  /*2d00*/  UIMAD UR8, UR39, UR8, UR4 ;  /* 0x00000008270872a4 */ /* 0x000fe4000f8e0204 */
[----:B------:R-:W-:Y:S02]  /*2d10*/  @!UP0 UIADD3 UR6, UPT, UPT, UR6, -UR7, URZ ;  /* 0x8000000706068290 */ /* 0x000fe4000fffe0ff */
[----:B------:R-:W-:Y:S02]  /*2d20*/  @!UP0 UIMAD UR7, UR8, UR12, UR7 ;  /* 0x0000000c080782a4 */ /* 0x000fe4000f8e0207 */
[----:B------:R-:W-:Y:S02]  /*2d30*/  @!UP0 UIMAD UR4, UR39, UR6, UR5 ;  /* 0x00000006270482a4 */ /* 0x000fe4000f8e0205 */
[----:B------:R-:W-:Y:S02]  /*2d40*/  UIMAD UR6, UR13, UR9, UR50 ;  /* 0x000000090d0672a4 */ /* 0x000fe4000f8e0232 */
[----:B------:R-:W-:Y:S01]  /*2d50*/  UIMAD UR48, UR4, UR18, UR10 ;  /* 0x00000012043072a4 */ /* 0x000fe2000f8e020a */
[----:B------:R-:W-:-:S02]  /*2d60*/  @!UP0 UMOV UR5, UR7 ;  /* 0x0000000700058c82 */ /* 0x000fc40008000000 */
[----:B------:R-:W-:-:S12]  /*2d70*/  UIMAD UR50, UR5, UR13, UR6 ;  /* 0x0000000d053272a4 */ /* 0x000fd8000f8e0206 */
.L_x_38:
[----:B------:R-:W1:Y:S02]  /*2d80*/  LDCU UR4, c[0x0][0xc30] ;  /* 0x00018600ff0477ac */ /* 0x000e640008000800 */
[----:B-1----:R-:W-:-:S09]  /*2d90*/  UISETP.NE.AND UP0, UPT, UR4, 0x1, UPT ;  /* 0x000000010400788c */ /* 0x002fd2000bf05270 */
[----:B------:R-:W-:Y:S05]  /*2da0*/  BRA.U UP0, `(.L_x_39) ;  /* 0x0000000100447547 */ /* 0x000fea000b800000 */
[----:B------:R-:W1:Y:S01]  /*2db0*/  LDCU.128 UR8, c[0x0][0xc10] ;  /* 0x00018200ff0877ac */ /* 0x000e620008000c00 */
[----:B------:R-:W2:Y:S01]  /*2dc0*/  LDCU UR12, c[0x0][0xc0c] ;  /* 0x00018180ff0c77ac */ /* 0x000ea20008000800 */
[----:B------:R-:W3:Y:S01]  /*2dd0*/  LDCU UR13, c[0x0][0xc20] ;  /* 0x00018400ff0d77ac */ /* 0x000ee20008000800 */
[----:B-1----:R-:W-:Y:S02]  /*2de0*/  UIMAD.WIDE.U32 UR6, UR50, UR8, URZ ;  /* 0x00000008320672a5 */ /* 0x002fe4000f8e00ff */
[----:B------:R-:W-:Y:S02]  /*2df0*/  UIMAD.WIDE.U32 UR4, UR48, UR11, URZ ;  /* 0x0000000b300472a5 */ /* 0x000fe4000f8e00ff */
[----:B--2---:R-:W-:Y:S02]  /*2e00*/  UISETP.NE.AND UP2, UPT, UR12, 0x1, UPT ;  /* 0x000000010c00788c */ /* 0x004fe4000bf45270 */
[----:B------:R-:W-:Y:S01]  /*2e10*/  UISETP.NE.AND UP0, UPT, UR10, 0x1, UPT ;  /* 0x000000010a00788c */ /* 0x000fe2000bf05270 */
[----:B------:R-:W-:-:S02]  /*2e20*/  UMOV UR6, UR7 ;  /* 0x0000000700067c82 */ /* 0x000fc40008000000 */
[----:B------:R-:W-:Y:S01]  /*2e30*/  UMOV UR4, UR5 ;  /* 0x0000000500047c82 */ /* 0x000fe20008000000 */
[----:B------:R-:W-:Y:S02]  /*2e40*/  USHF.R.U32.HI UR6, URZ, UR9, UR6 ;  /* 0x00000009ff067299 */ /* 0x000fe40008011606 */
[----:B---3--:R-:W-:Y:S02]  /*2e50*/  USHF.R.U32.HI UR4, URZ, UR13, UR4 ;  /* 0x0000000dff047299 */ /* 0x008fe40008011604 */
[----:B------:R-:W-:Y:S02]  /*2e60*/  USEL UR5, UR50, UR6, !UP2 ;  /* 0x0000000632057287 */ /* 0x000fe4000d000000 */
[----:B------:R-:W-:-:S04]  /*2e70*/  USEL UR4, UR48, UR4, !UP0 ;  /* 0x0000000430047287 */ /* 0x000fc8000c000000 */
[----:B------:R-:W-:Y:S02]  /*2e80*/  UIADD3 UR6, UPT, UPT, UR5, -UR4, URZ ;  /* 0x8000000405067290 */ /* 0x000fe4000fffe0ff */
[----:B------:R-:W-:Y:S02]  /*2e90*/  UIADD3 UR4, UPT, UPT, -UR5, UR4, URZ ;  /* 0x0000000405047290 */ /* 0x000fe4000fffe1ff */
[----:B------:R-:W-:Y:S02]  /*2ea0*/  UIMAD UR48, UR6, UR10, UR48 ;  /* 0x0000000a063072a4 */ /* 0x000fe4000f8e0230 */
[----:B------:R-:W-:-:S12]  /*2eb0*/  UIMAD UR50, UR4, UR12, UR50 ;  /* 0x0000000c043272a4 */ /* 0x000fd8000f8e0232 */
.L_x_39:
[----:B------:R-:W-:Y:S01]  /*2ec0*/  R2UR UR5, R93 ;  /* 0x000000005d0572ca */ /* 0x000fe200000e0000 */
[----:B------:R-:W-:Y:S01]  /*2ed0*/  UMOV UR36, UR42 ;  /* 0x0000002a00247c82 */ /* 0x000fe20008000000 */
[----:B------:R-:W-:Y:S02]  /*2ee0*/  R2UR UR4, R92 ;  /* 0x000000005c0472ca */ /* 0x000fe400000e0000 */
[----:B------:R-:W-:Y:S02]  /*2ef0*/  PLOP3.LUT P1, PT, PT, PT, PT, 0x80, 0x8 ;  /* 0x000000000008781c */ /* 0x000fe40003f2f070 */
[----:B------:R-:W-:-:S07]  /*2f00*/  LOP3.LUT R2, R2, 0x1, RZ, 0x3c, !PT ;  /* 0x0000000102027812 */ /* 0x000fce00078e3cff */
[----:B------:R-:W-:Y:S02]  /*2f10*/  UIADD3 UR53, UPT, UPT, UR50, UR5, URZ ;  /* 0x0000000532357290 */ /* 0x000fe4000fffe0ff */
[----:B------:R-:W-:Y:S01]  /*2f20*/  UIADD3 UR23, UPT, UPT, UR48, UR4, URZ ;  /* 0x0000000430177290 */ /* 0x000fe2000fffe0ff */
[----:B------:R-:W-:Y:S11]  /*2f30*/  BRA.U UP1, `(.L_x_40) ;  /* 0xffffffe901a47547 */ /* 0x000ff6000b83ffff */
[----:B------:R-:W-:Y:S01]  /*2f40*/  UIADD3 UR30, UPT, UPT, UR30, 0xa0, URZ ;  /* 0x000000a01e1e7890 */ /* 0x000fe2000fffe0ff */
[----:B------:R-:W-:-:S03]  /*2f50*/  MOV R3, UR27 ;  /* 0x0000001b00037c02 */ /* 0x000fc60008000f00 */
[----:B------:R-:W-:Y:S01]  /*2f60*/  ULEA UR4, UR31, UR30, 0x3 ;  /* 0x0000001e1f047291 */ /* 0x000fe2000f8e18ff */
[----:B------:R-:W-:-:S08]  /*2f70*/  SHF.L.U32 R3, R3, 0x1f, RZ ;  /* 0x0000001f03037819 */ /* 0x000fd000000006ff */
[----:B------:R-:W1:Y:S02]  /*2f80*/  SYNCS.PHASECHK.TRANS64.TRYWAIT P0, [UR4], R3 ;  /* 0x00000003ff0075a7 */ /* 0x000e640008001104 */
[----:B-1----:R-:W-:Y:S05]  /*2f90*/  @!P0 BRA `(.L_x_41) ;  /* 0x0000006400248947 */ /* 0x002fea0003800000 */
.L_x_148:
[----:B------:R-:W-:-:S04]  /*2fa0*/  UIADD3 UR4, UPT, UPT, UR31, 0x1, URZ ;  /* 0x000000011f047890 */ /* 0x000fc8000fffe0ff */
[----:B------:R-:W-:-:S04]  /*2fb0*/  UISETP.NE.AND UP0, UPT, UR4, 0x14, UPT ;  /* 0x000000140400788c */ /* 0x000fc8000bf05270 */
[----:B------:R-:W-:Y:S02]  /*2fc0*/  USEL UR5, URZ, 0x1, UP0 ;  /* 0x00000001ff057887 */ /* 0x000fe40008000000 */
[----:B------:R-:W-:Y:S02]  /*2fd0*/  USEL UR4, UR4, URZ, UP0 ;  /* 0x000000ff04047287 */ /* 0x000fe40008000000 */
[----:B------:R-:W-:Y:S02]  /*2fe0*/  ULOP3.LUT UR6, UR27, UR5, URZ, 0x3c, !UPT ;  /* 0x000000051b067292 */ /* 0x000fe4000f8e3cff */
[----:B------:R-:W-:-:S04]  /*2ff0*/  ULEA UR5, UR4, UR30, 0x3 ;  /* 0x0000001e04057291 */ /* 0x000fc8000f8e18ff */
[----:B-1----:R-:W-:-:S04]  /*3000*/  MOV R3, UR6 ;  /* 0x0000000600037c02 */ /* 0x002fc80008000f00 */
[----:B------:R-:W-:-:S04]  /*3010*/  SHF.L.U32 R3, R3, 0x1f, RZ ;  /* 0x0000001f03037819 */ /* 0x000fc800000006ff */
[----:B------:R-:W1:Y:S02]  /*3020*/  SYNCS.PHASECHK.TRANS64.TRYWAIT P0, [UR5], R3 ;  /* 0x00000003ff0075a7 */ /* 0x000e640008001105 */
[----:B-1----:R-:W-:Y:S05]  /*3030*/  @!P0 BRA `(.L_x_42) ;  /* 0x0000006400148947 */ /* 0x002fea0003800000 */
.L_x_150:
        /* <DEDUP_REMOVED lines=10> */
.L_x_152:
        /* <DEDUP_REMOVED lines=10> */
.L_x_154:
        /* <DEDUP_REMOVED lines=10> */
.L_x_156:
        /* <DEDUP_REMOVED lines=10> */
.L_x_158:
        /* <DEDUP_REMOVED lines=10> */
.L_x_160:
        /* <DEDUP_REMOVED lines=10> */
.L_x_162:
        /* <DEDUP_REMOVED lines=10> */
.L_x_164:
        /* <DEDUP_REMOVED lines=10> */
.L_x_166:
        /* <DEDUP_REMOVED lines=10> */
.L_x_168:
        /* <DEDUP_REMOVED lines=10> */
.L_x_170:
        /* <DEDUP_REMOVED lines=10> */
.L_x_172:
        /* <DEDUP_REMOVED lines=10> */
.L_x_174:
        /* <DEDUP_REMOVED lines=10> */
.L_x_176:
        /* <DEDUP_REMOVED lines=10> */
.L_x_178:
        /* <DEDUP_REMOVED lines=10> */
.L_x_180:
        /* <DEDUP_REMOVED lines=10> */
.L_x_182:
        /* <DEDUP_REMOVED lines=10> */
.L_x_184:
[----:B------:R-:W-:-:S04]  /*3ae0*/  UIADD3 UR4, UPT, UPT, UR4, 0x1, URZ ;  /* 0x0000000104047890 */ /* 0x000fc8000fffe0ff */
[----:B------:R-:W-:-:S04]  /*3af0*/  UISETP.NE.AND UP0, UPT, UR4, 0x14, UPT ;  /* 0x000000140400788c */ /* 0x000fc8000bf05270 */
[----:B------:R-:W-:Y:S02]  /*3b00*/  USEL UR5, URZ, 0x1, UP0 ;  /* 0x00000001ff057887 */ /* 0x000fe40008000000 */
[----:B------:R-:W-:Y:S02]  /*3b10*/  USEL UR4, UR4, URZ, UP0 ;  /* 0x000000ff04047287 */ /* 0x000fe40008000000 */
[----:B------:R-:W-:Y:S02]  /*3b20*/  ULOP3.LUT UR5, UR6, UR5, URZ, 0x3c, !UPT ;  /* 0x0000000506057292 */ /* 0x000fe4000f8e3cff */
[----:B------:R-:W-:-:S04]  /*3b30*/  ULEA UR4, UR4, UR30, 0x3 ;  /* 0x0000001e04047291 */ /* 0x000fc8000f8e18ff */
[----:B------:R-:W-:Y:S02]  /*3b40*/  IMAD.U32 R2, RZ, RZ, UR5 ;  /* 0x00000005ff027e24 */ /* 0x000fe4000f8e00ff */
[----:B-1----:R-:W-:-:S03]  /*3b50*/  MOV R0, UR4 ;  /* 0x0000000400007c02 */ /* 0x002fc60008000f00 */
[----:B------:R-:W-:-:S07]  /*3b60*/  SHF.L.U32 R3, R2, 0x1f, RZ ;  /* 0x0000001f02037819 */ /* 0x000fce00000006ff */
.L_x_60:
[----:B-1----:R1:W2:Y:S02]  /*3b70*/  SYNCS.PHASECHK.TRANS64.TRYWAIT P0, [R0+URZ], R3 ;  /* 0x00000003000075a7 */ /* 0x0022a400080011ff */
[----:B--2---:R-:W-:Y:S05]  /*3b80*/  @!P0 NANOSLEEP.SYNCS 0x989680 ;  /* 0x009896800000895d */ /* 0x004fea0003900000 */
[----:B------:R-:W2:Y:S02]  /*3b90*/  @!P0 SYNCS.PHASECHK.TRANS64 P0, [R0+URZ], R3 ;  /* 0x00000003000085a7 */ /* 0x000ea400080010ff */
[----:B--2---:R-:W-:Y:S05]  /*3ba0*/  @P0 EXIT ;  /* 0x000000000000094d */ /* 0x004fea0003800000 */
[----:B------:R-:W-:Y:S05]  /*3bb0*/  BRA `(.L_x_60) ;  /* 0xfffffffc00ec7947 */ /* 0x000fea000383ffff */
.L_x_22:
[----:B------:R-:W2:Y:S02]  /*3bc0*/  S2UR UR4, SR_CgaCtaId ;  /* 0x00000000000479c3 */ /* 0x000ea40000008800 */
[----:B--2---:R-:W-:-:S04]  /*3bd0*/  UISETP.NE.AND UP0, UPT, UR4, URZ, UPT ;  /* 0x000000ff0400728c */ /* 0x004fc8000bf05270 */
[----:B------:R-:W-:-:S09]  /*3be0*/  UISETP.NE.OR UP0, UPT, UR18, 0x1, UP0 ;  /* 0x000000011200788c */ /* 0x000fd20008705670 */
[----:B------:R-:W-:Y:S05]  /*3bf0*/  BRA.U UP0, `(.L_x_61) ;  /* 0x0000000100b47547 */ /* 0x000fea000b800000 */
[----:B------:R-:W2:Y:S01]  /*3c00*/  S2UR UR5, SR_CgaCtaId ;  /* 0x00000000000579c3 */ /* 0x000ea20000008800 */
[----:B------:R-:W-:Y:S01]  /*3c10*/  UMOV UR4, 0x400 ;  /* 0x0000040000047882 */ /* 0x000fe20000000000 */
[----:B------:R-:W-:Y:S01]  /*3c20*/  HFMA2 R2, -RZ, RZ, 0, 5.9604644775390625e-08 ;  /* 0x00000001ff027431 */ /* 0x000fe200000001ff */
[----:B------:R-:W-:Y:S01]  /*3c30*/  ISETP.GE.U32.AND P0, PT, R3, 0x2, PT ;  /* 0x000000020300780c */ /* 0x000fe20003f06070 */
[----:B------:R-:W-:Y:S01]  /*3c40*/  IMAD.MOV.U32 R8, RZ, RZ, RZ ;  /* 0x000000ffff087224 */ /* 0x000fe200078e00ff */
[----:B--2---:R-:W-:-:S04]  /*3c50*/  ULEA UR4, UR5, UR4, 0x18 ;  /* 0x0000000405047291 */ /* 0x004fc8000f8ec0ff */
[----:B------:R-:W-:Y:S02]  /*3c60*/  UIADD3 UR5, UPT, UPT, UR4, 0x188, URZ ;  /* 0x0000018804057890 */ /* 0x000fe4000fffe0ff */
[----:B------:R-:W-:Y:S02]  /*3c70*/  UIADD3 UR8, UPT, UPT, UR4, 0x180, URZ ;  /* 0x0000018004087890 */ /* 0x000fe4000fffe0ff */
[----:B------:R-:W-:-:S12]  /*3c80*/  UPRMT UR5, URZ, 0x654, UR5 ;  /* 0x00000654ff057896 */ /* 0x000fd80008000005 */
.L_x_64:
[----:B------:R-:W-:Y:S01]  /*3c90*/  SHF.L.U32 R7, R2, 0x1f, RZ ;  /* 0x0000001f02077819 */ /* 0x000fe200000006ff */
[----:B------:R-:W-:Y:S02]  /*3ca0*/  IMAD.U32 R4, RZ, RZ, UR8 ;  /* 0x00000008ff047e24 */ /* 0x000fe4000f8e00ff */
[----:B------:R-:W-:Y:S01]  /*3cb0*/  @!P0 IMAD.MOV.U32 R5, RZ, RZ, 0x10 ;  /* 0x00000010ff058424 */ /* 0x000fe200078e00ff */
[----:B------:R-:W2:Y:S02]  /*3cc0*/  SYNCS.PHASECHK.TRANS64.TRYWAIT P1, [UR4+0x188], R7 ;  /* 0x00018807ff0075a7 */ /* 0x000ea40008021104 */
[----:B------:R-:W-:-:S04]  /*3cd0*/  PRMT R9, R3, 0x654, R4 ;  /* 0x0000065403097816 */ /* 0x000fc80000000004 */
[----:B------:R-:W-:Y:S01]  /*3ce0*/  SEL R0, R9, R0, !P0 ;  /* 0x0000000009007207 */ /* 0x000fe20004000000 */
[----:B--2---:R-:W-:Y:S06]  /*3cf0*/  @!P1 BRA `(.L_x_62) ;  /* 0x0000005c00949947 */ /* 0x004fec0003800000 */
.L_x_186:
[----:B------:R-:W-:Y:S01]  /*3d00*/  UIADD3 UR6, UPT, UPT, UR4, 0x1c0, URZ ;  /* 0x000001c004067890 */ /* 0x000fe2000fffe0ff */
[----:B------:R3:W-:Y:S01]  /*3d10*/  @!P0 SYNCS.ARRIVE.TRANS64.RED RZ, [R0+URZ], R5 ;  /* 0x0000000500ff89a7 */ /* 0x0007e200080004ff */
[----:B------:R-:W-:Y:S01]  /*3d20*/  UIADD3 UR7, UPT, UPT, UR4, 0x180, URZ ;  /* 0x0000018004077890 */ /* 0x000fe2000fffe0ff */
[----:B------:R-:W-:-:S08]  /*3d30*/  LOP3.LUT R2, R2, 0x1, RZ, 0x3c, !PT ;  /* 0x0000000102027812 */ /* 0x000fd000078e3cff */
[----:B------:R-:W-:Y:S06]  /*3d40*/  UGETNEXTWORKID.BROADCAST [UR6], [UR7] ;  /* 0x00000000060073ca */ /* 0x000fec0008000100 */
[----:B---3--:R-:W-:-:S04]  /*3d50*/  SHF.L.U32 R5, R8, 0x1f, RZ ;  /* 0x0000001f08057819 */ /* 0x008fc800000006ff */
[----:B------:R-:W3:Y:S02]  /*3d60*/  SYNCS.PHASECHK.TRANS64.TRYWAIT P1, [UR4+0x180], R5 ;  /* 0x00018005ff0075a7 */ /* 0x000ee40008021104 */
[----:B---3--:R-:W-:Y:S05]  /*3d70*/  @!P1 BRA `(.L_x_63) ;  /* 0x0000005c008c9947 */ /* 0x008fea0003800000 */
.L_x_188:
[----:B--2---:R-:W2:Y:S01]  /*3d80*/  LDS.128 R4, [UR4+0x1c0] ;  /* 0x0001c004ff047984 */ /* 0x004ea20008000c00 */
[----:B------:R-:W-:Y:S01]  /*3d90*/  LOP3.LUT R8, R8, 0x1, RZ, 0x3c, !PT ;  /* 0x0000000108087812 */ /* 0x000fe200078e3cff */
[----:B------:R-:W-:Y:S01]  /*3da0*/  @!PT LDS RZ, [RZ] ;  /* 0x00000000fffff984 */ /* 0x000fe20000000800 */
[----:B------:R-:W-:Y:S01]  /*3db0*/  @!PT LDS RZ, [RZ] ;  /* 0x00000000fffff984 */ /* 0x000fe20000000800 */
[----:B------:R-:W-:Y:S01]  /*3dc0*/  @!PT LDS RZ, [RZ] ;  /* 0x00000000fffff984 */ /* 0x000fe20000000800 */
[----:B------:R-:W-:Y:S01]  /*3dd0*/  @!PT LDS RZ, [RZ] ;  /* 0x00000000fffff984 */ /* 0x000fe20000000800 */
[----:B------:R3:W-:Y:S06]  /*3de0*/  MEMBAR.ALL.CTA ;  /* 0x0000000000007992 */ /* 0x0007ec0000008000 */
[----:B---3--:R-:W3:Y:S02]  /*3df0*/  FENCE.VIEW.ASYNC.S ;  /* 0x00000000000073c6 */ /* 0x008ee40000000000 */
[----:B---3--:R-:W-:Y:S01]  /*3e00*/  SYNCS.ARRIVE.TRANS64.RED.A1T0 RZ, [UR5], RZ ;  /* 0x000000ffffff79a7 */ /* 0x008fe20008100405 */
[----:B--2---:R-:W-:-:S13]  /*3e10*/  LOP3.LUT P1, RZ, R6, 0x1, RZ, 0xc0, !PT ;  /* 0x0000000106ff7812 */ /* 0x004fda000782c0ff */
[----:B------:R-:W-:Y:S05]  /*3e20*/  @P1 BRA `(.L_x_64) ;  /* 0xfffffffc00981947 */ /* 0x000fea000383ffff */
[----:B------:R-:W-:-:S04]  /*3e30*/  SHF.L.U32 R0, R2, 0x1f, RZ ;  /* 0x0000001f02007819 */ /* 0x000fc800000006ff */
[----:B------:R-:W2:Y:S02]  /*3e40*/  SYNCS.PHASECHK.TRANS64 P0, [UR4+0x188], R0 ;  /* 0x00018800ff0075a7 */ /* 0x000ea40008001004 */
[----:B-12---:R-:W-:Y:S05]  /*3e50*/  @P0 EXIT ;  /* 0x000000000000094d */ /* 0x006fea0003800000 */
[----:B------:R-:W-:-:S07]  /*3e60*/  MOV R0, UR4 ;  /* 0x0000000400007c02 */ /* 0x000fce0008000f00 */
.L_x_65:
[----:B-1----:R-:W-:-:S04]  /*3e70*/  SHF.L.U32 R3, R2, 0x1f, RZ ;  /* 0x0000001f02037819 */ /* 0x002fc800000006ff */
[----:B------:R1:W2:Y:S03]  /*3e80*/  SYNCS.PHASECHK.TRANS64.TRYWAIT P0, [R0+URZ+0x188], R3 ;  /* 0x00018803000075a7 */ /* 0x0002a600080011ff */
[----:B--2---:R-:W-:Y:S05]  /*3e90*/  @!P0 NANOSLEEP.SYNCS 0x989680 ;  /* 0x009896800000895d */ /* 0x004fea0003900000 */
[----:B------:R-:W2:Y:S02]  /*3ea0*/  @!P0 SYNCS.PHASECHK.TRANS64 P0, [R0+URZ+0x188], R3 ;  /* 0x00018803000085a7 */ /* 0x000ea400080010ff */
[----:B--2---:R-:W-:Y:S05]  /*3eb0*/  @P0 EXIT ;  /* 0x000000000000094d */ /* 0x004fea0003800000 */
[----:B------:R-:W-:Y:S05]  /*3ec0*/  BRA `(.L_x_65) ;  /* 0xfffffffc00e87947 */ /* 0x000fea000383ffff */
.L_x_61:
[----:B------:R-:W-:Y:S05]  /*3ed0*/  BRA.U UP4, `(.L_x_66) ;  /* 0x0000001104647547 */ /* 0x000fea000b800000 */
[----:B------:R-:W2:Y:S01]  /*3ee0*/  S2UR UR4, SR_CgaCtaId ;  /* 0x00000000000479c3 */ /* 0x000ea20000008800 */
[----:B------:R-:W-:Y:S01]  /*3ef0*/  UMOV UR5, 0x40 ;  /* 0x0000004000057882 */ /* 0x000fe20000000000 */
[----:B------:R-:W-:Y:S01]  /*3f00*/  NOP ;  /* 0x0000000000007918 */ /* 0x000fe20000000000 */
[----:B------:R-:W-:Y:S01]  /*3f10*/  UMOV UR6, 0x400 ;  /* 0x0000040000067882 */ /* 0x000fe20000000000 */
[----:B--2---:R-:W-:Y:S02]  /*3f20*/  ULEA UR5, UR4, UR5, 0x18 ;  /* 0x0000000504057291 */ /* 0x004fe4000f8ec0ff */
[----:B------:R-:W-:-:S07]  /*3f30*/  ULEA UR6, UR4, UR6, 0x18 ;  /* 0x0000000604067291 */ /* 0x000fce000f8ec0ff */
[----:B------:R-:W2:Y:S02]  /*3f40*/  LDS.U8 R3, [UR5+0x1c] ;  /* 0x00001c05ff037984 */ /* 0x000ea40008000000 */
[----:B--2---:R-:W-:-:S13]  /*3f50*/  ISETP.NE.AND P0, PT, R3, RZ, PT ;  /* 0x000000ff0300720c */ /* 0x004fda0003f05270 */
[----:B------:R-:W-:Y:S05]  /*3f60*/  @P0 BRA `(.L_x_67) ;  /* 0x0000000400080947 */ /* 0x000fea0003800000 */
[----:B------:R-:W-:Y:S02]  /*3f70*/  UISETP.NE.U32.AND UP1, UPT, UR31, 0x1, UPT ;  /* 0x000000011f00788c */ /* 0x000fe4000bf25070 */
[----:B------:R-:W-:-:S07]  /*3f80*/  UIADD3 UR7, UPT, UPT, UR5, 0x8, URZ ;  /* 0x0000000805077890 */ /* 0x000fce000fffe0ff */
[----:B------:R-:W-:Y:S05]  /*3f90*/  BRA.U !UP1, `(.L_x_68) ;  /* 0x00000001099c7547 */ /* 0x000fea000b800000 */
[----:B------:R-:W-:Y:S01]  /*3fa0*/  ELECT P0, URZ, PT ;  /* 0x0000000000ff782f */ /* 0x000fe20003800000 */
[----:B------:R-:W-:-:S12]  /*3fb0*/  BSSY B0, `(.L_x_68) ;  /* 0x0000025000007945 */ /* 0x000fd80003800000 */
[----:B------:R-:W-:Y:S05]  /*3fc0*/  @!P0 BRA `(.L_x_69) ;  /* 0x00000000008c8947 */ /* 0x000fea0003800000 */
[----:B------:R-:W-:-:S05]  /*3fd0*/  UMOV UR4, 0x10 ;  /* 0x0000001000047882 */ /* 0x000fca0000000000 */
[----:B------:R-:W-:Y:S04]  /*3fe0*/  DEPBAR.LE SB2, 0x36 ;  /* 0x0000ad800000791a */ /* 0x000fe80000000000 */
[----:B------:R-:W2:Y:S02]  /*3ff0*/  UTCATOMSWS.2CTA.FIND_AND_SET.ALIGN UP0, UR4, UR4 ;  /* 0x00000004000475e3 */ /* 0x000ea40008200800 */
[----:B--2---:R-:W-:Y:S01]  /*4000*/  MOV R10, UR4 ;  /* 0x00000004000a7c02 */ /* 0x004fe20008000f00 */
[----:B------:R-:W-:Y:S06]  /*4010*/  BRA.U UP0, `(.L_x_70) ;  /* 0x0000000100187547 */ /* 0x000fec000b800000 */
.L_x_71:
[----:B------:R-:W-:Y:S05]  /*4020*/  NANOSLEEP 0x64 ;  /* 0x000000640000795d */ /* 0x000fea0003800000 */
[----:B------:R-:W-:-:S05]  /*4030*/  UMOV UR4, 0x10 ;  /* 0x0000001000047882 */ /* 0x000fca0000000000 */
[----:B------:R-:W-:Y:S04]  /*4040*/  DEPBAR.LE SB2, 0x36 ;  /* 0x0000ad800000791a */ /* 0x000fe80000000000 */
[----:B------:R-:W2:Y:S02]  /*4050*/  UTCATOMSWS.2CTA.FIND_AND_SET.ALIGN UP0, UR4, UR4 ;  /* 0x00000004000475e3 */ /* 0x000ea40008200800 */
[----:B--2---:R-:W-:Y:S01]  /*4060*/  MOV R10, UR4 ;  /* 0x00000004000a7c02 */ /* 0x004fe20008000f00 */
[----:B------:R-:W-:Y:S05]  /*4070*/  BRA.U !UP0, `(.L_x_71) ;  /* 0xfffffffd08e87547 */ /* 0x000fea000b83ffff */
.L_x_70:
[----:B------:R-:W2:Y:S01]  /*4080*/  LDS R6, [UR5+0x10] ;  /* 0x00001005ff067984 */ /* 0x000ea20008000800 */
[----:B------:R-:W-:Y:S01]  /*4090*/  IMAD.U32 R3, RZ, RZ, UR6 ;  /* 0x00000006ff037e24 */ /* 0x000fe2000f8e00ff */
[----:B------:R-:W-:-:S03]  /*40a0*/  MOV R4, UR30 ;  /* 0x0000001e00047c02 */ /* 0x000fc60008000f00 */
[----:B------:R-:W-:Y:S01]  /*40b0*/  VIADD R3, R3, 0x1d0 ;  /* 0x000001d003037836 */ /* 0x000fe20000000000 */
[----:B--2---:R-:W-:-:S04]  /*40c0*/  SHF.L.U32 R6, R6, 0x1f, RZ ;  /* 0x0000001f06067819 */ /* 0x004fc800000006ff */
[----:B------:R-:W2:Y:S02]  /*40d0*/  SYNCS.PHASECHK.TRANS64.TRYWAIT P0, [UR5+0x8], R6 ;  /* 0x00000806ff0075a7 */ /* 0x000ea40008001105 */
[----:B--2---:R-:W-:Y:S05]  /*40e0*/  @P0 BRA `(.L_x_72) ;  /* 0x0000000000080947 */ /* 0x004fea0003800000 */
[----:B------:R-:W2:Y:S02]  /*40f0*/  SYNCS.PHASECHK.TRANS64.TRYWAIT P0, [UR5+0x8], R6 ;  /* 0x00000806ff0075a7 */ /* 0x000ea40008001105 */
[----:B--2---:R-:W-:Y:S05]  /*4100*/  @!P0 BRA `(.L_x_73) ;  /* 0x0000005800c08947 */ /* 0x004fea0003800000 */
.L_x_72:
[----:B------:R-:W-:Y:S01]  /*4110*/  PRMT R4, R4, 0x654, R3 ;  /* 0x0000065404047816 */ /* 0x000fe20000000003 */
[----:B------:R-:W-:Y:S01]  /*4120*/  HFMA2 R3, -RZ, RZ, 0, 5.9604644775390625e-08 ;  /* 0x00000001ff037431 */ /* 0x000fe200000001ff */
[----:B------:R-:W-:Y:S01]  /*4130*/  UPRMT UR4, UR30, 0x654, UR7 ;  /* 0x000006541e047896 */ /* 0x000fe20008000007 */
[----:B------:R-:W-:Y:S02]  /*4140*/  IMAD.MOV.U32 R7, RZ, RZ, 0xffff ;  /* 0x0000ffffff077424 */ /* 0x000fe400078e00ff */
[----:B--2---:R-:W-:Y:S02]  /*4150*/  IMAD.MOV.U32 R6, RZ, RZ, 0x4 ;  /* 0x00000004ff067424 */ /* 0x004fe400078e00ff */
[----:B------:R-:W-:Y:S01]  /*4160*/  IMAD.SHL.U32 R9, R10, 0x20, RZ ;  /* 0x000000200a097824 */ /* 0x000fe200078e00ff */
[----:B------:R-:W-:Y:S02]  /*4170*/  MOV R5, UR4 ;  /* 0x0000000400057c02 */ /* 0x000fe40008000f00 */
[-C--:B------:R-:W-:Y:S01]  /*4180*/  SHF.L.U32 R8, R7, R10.reuse, RZ ;  /* 0x0000000a07087219 */ /* 0x080fe200000006ff */
[----:B------:R2:W-:Y:S01]  /*4190*/  SYNCS.ARRIVE.TRANS64.RED RZ, [UR4], R6 ;  /* 0x00000006ffff79a7 */ /* 0x0005e20008000404 */
[----:B------:R-:W-:Y:S01]  /*41a0*/  SHF.L.U32 R7, R3, R10, RZ ;  /* 0x0000000a03077219 */ /* 0x000fe200000006ff */
[----:B------:R2:W-:Y:S04]  /*41b0*/  STS [UR6+0x1d0], R9 ;  /* 0x0001d009ff007988 */ /* 0x0005e80008000806 */
[----:B------:R2:W-:Y:S04]  /*41c0*/  STAS [R4.64], R10 ;  /* 0x0000000a04007dbd */ /* 0x0005e8000c0008ff */
[----:B------:R2:W-:Y:S04]  /*41d0*/  ATOMS.OR RZ, [UR5+0x14], R8 ;  /* 0x00001408ffff798c */ /* 0x0005e8000b000005 */
[----:B------:R2:W-:Y:S04]  /*41e0*/  ATOMS.OR RZ, [UR5+0x18], R7 ;  /* 0x00001807ffff798c */ /* 0x0005e8000b000005 */
[----:B------:R2:W-:Y:S02]  /*41f0*/  ATOMS.XOR RZ, [UR5+0x10], R3 ;  /* 0x00001003ffff798c */ /* 0x0005e4000b800005 */
.L_x_69:
[----:B-1----:R-:W-:Y:S05]  /*4200*/  BSYNC B0 ;  /* 0x0000000000007941 */ /* 0x002fea0003800000 */
.L_x_68:
[----:B------:R-:W-:Y:S05]  /*4210*/  BRA.U UP1, `(.L_x_74) ;  /* 0x00000001016c7547 */ /* 0x000fea000b800000 */
[----:B------:R-:W-:-:S03]  /*4220*/  UMOV UR4, 0xffffffff ;  /* 0xffffffff00047882 */ /* 0x000fc60000000000 */
[----:B------:R-:W-:Y:S05]  /*4230*/  BRA.DIV UR4, `(.L_x_75) ;  /* 0x0000005a048c7947 */ /* 0x000fea000b800000 */
[----:B------:R-:W-:-:S13]  /*4240*/  ELECT P0, URZ, PT ;  /* 0x0000000000ff782f */ /* 0x000fda0003800000 */
.L_x_191:
[----:B------:R-:W-:Y:S05]  /*4250*/  @!P0 BRA `(.L_x_74) ;  /* 0x00000000005c8947 */ /* 0x000fea0003800000 */
[----:B--2---:R-:W2:Y:S02]  /*4260*/  LDS R4, [UR5+0x10] ;  /* 0x00001005ff047984 */ /* 0x004ea40008000800 */
[----:B--2---:R-:W-:-:S04]  /*4270*/  SHF.L.U32 R4, R4, 0x1f, RZ ;  /* 0x0000001f04047819 */ /* 0x004fc800000006ff */
[----:B------:R-:W2:Y:S02]  /*4280*/  SYNCS.PHASECHK.TRANS64.TRYWAIT P0, [UR5+0x8], R4 ;  /* 0x00000804ff0075a7 */ /* 0x000ea40008001105 */
[----:B--2---:R-:W-:Y:S05]  /*4290*/  @P0 BRA `(.L_x_76) ;  /* 0x0000000000080947 */ /* 0x004fea0003800000 */
[----:B------:R-:W2:Y:S02]  /*42a0*/  SYNCS.PHASECHK.TRANS64.TRYWAIT P0, [UR5+0x8], R4 ;  /* 0x00000804ff0075a7 */ /* 0x000ea40008001105 */
[----:B--2---:R-:W-:Y:S05]  /*42b0*/  @!P0 BRA `(.L_x_77) ;  /* 0x0000005800908947 */ /* 0x004fea0003800000 */
.L_x_76:
[----:B------:R-:W3:Y:S01]  /*42c0*/  LDS R6, [UR6+0x1d0] ;  /* 0x0001d006ff067984 */ /* 0x000ee20008000800 */
[----:B--2---:R-:W-:Y:S02]  /*42d0*/  HFMA2 R3, -RZ, RZ, 0, 5.9604644775390625e-08 ;  /* 0x00000001ff037431 */ /* 0x004fe400000001ff */
[----:B------:R-:W-:Y:S01]  /*42e0*/  IMAD.MOV.U32 R4, RZ, RZ, 0xffff ;  /* 0x0000ffffff047424 */ /* 0x000fe200078e00ff */
[----:B------:R-:W-:Y:S01]  /*42f0*/  UPRMT UR4, UR30, 0x654, UR7 ;  /* 0x000006541e047896 */ /* 0x000fe20008000007 */
[----:B---3--:R-:W-:-:S03]  /*4300*/  IMAD.SHL.U32 R5, R6, 0x20, RZ ;  /* 0x0000002006057824 */ /* 0x008fc600078e00ff */
[-C--:B------:R-:W-:Y:S02]  /*4310*/  SHF.L.U32 R4, R4, R6.reuse, RZ ;  /* 0x0000000604047219 */ /* 0x080fe400000006ff */
[----:B------:R-:W-:Y:S01]  /*4320*/  SHF.L.U32 R6, R3, R6, RZ ;  /* 0x0000000603067219 */ /* 0x000fe200000006ff */
[----:B------:R3:W-:Y:S04]  /*4330*/  STS [UR6+0x1d0], R5 ;  /* 0x0001d005ff007988 */ /* 0x0007e80008000806 */
[----:B------:R3:W-:Y:S04]  /*4340*/  ATOMS.OR RZ, [UR5+0x14], R4 ;  /* 0x00001404ffff798c */ /* 0x0007e8000b000005 */
[----:B------:R3:W-:Y:S01]  /*4350*/  ATOMS.OR RZ, [UR5+0x18], R6 ;  /* 0x00001806ffff798c */ /* 0x0007e2000b000005 */
[----:B------:R-:W-:Y:S03]  /*4360*/  SYNCS.ARRIVE.TRANS64.RED.A1T0 RZ, [UR4], RZ ;  /* 0x000000ffffff79a7 */ /* 0x000fe60008100404 */
[----:B------:R3:W-:Y:S01]  /*4370*/  ATOMS.XOR RZ, [UR5+0x10], R3 ;  /* 0x00001003ffff798c */ /* 0x0007e2000b800005 */
[----:B------:R-:W-:Y:S05]  /*4380*/  BRA `(.L_x_74) ;  /* 0x0000000000107947 */ /* 0x000fea0003800000 */
.L_x_67:
[----:B------:R-:W-:Y:S02]  /*4390*/  MOV R3, 0xffffffff ;  /* 0xffffffff00037802 */ /* 0x000fe40000000f00 */
[----:B------:R-:W-:-:S03]  /*43a0*/  MOV R4, 0x43d0 ;  /* 0x000043d000047802 */ /* 0x000fc60000000f00 */
[----:B------:R2:W-:Y:S04]  /*43b0*/  STS [UR6+0x1d0], R3 ;  /* 0x0001d003ff007988 */ /* 0x0005e80008000806 */
[----:B-12--5:R-:W-:Y:S05]  /*43c0*/  CALL.REL.NOINC `($__internal_1_$__cuda_sm10x_tcgen05_guardrail_trap_phase_invalid_during_alloc) ;  /* 0x0000005c00cc7944 */ /* 0x026fea0003c00000 */
.L_x_74:
[----:B------:R-:W-:Y:S05]  /*43d0*/  WARPSYNC.ALL ;  /* 0x0000000000007948 */ /* 0x000fea0003800000 */
[----:B------:R-:W4:Y:S01]  /*43e0*/  S2UR UR17, SR_CgaCtaId ;  /* 0x00000000001179c3 */ /* 0x000f220000008800 */
[----:B------:R-:W-:Y:S01]  /*43f0*/  UMOV UR4, 0x400 ;  /* 0x0000040000047882 */ /* 0x000fe20000000000 */
[----:B------:R-:W-:-:S06]  /*4400*/  NOP ;  /* 0x0000000000007918 */ /* 0x000fcc0000000000 */
[----:B------:R-:W-:Y:S06]  /*4410*/  BAR.ARV 0x6, 0xa0 ;  /* 0x0182800000007b1d */ /* 0x000fec0000002000 */
[----:B------:R-:W1:Y:S01]  /*4420*/  LDCU.64 UR6, c[0x0][0x388] ;  /* 0x00007100ff0677ac */ /* 0x000e620008000a00 */
[----:B------:R-:W-:Y:S01]  /*4430*/  LOP3.LUT R2, R2, 0xffff, RZ, 0xc0, !PT ;  /* 0x0000ffff02027812 */ /* 0x000fe200078ec0ff */
[----:B--2---:R-:W-:Y:S01]  /*4440*/  IMAD.MOV.U32 R8, RZ, RZ, 0x1 ;  /* 0x00000001ff087424 */ /* 0x004fe200078e00ff */
[----:B------:R-:W-:Y:S01]  /*4450*/  LOP3.LUT R0, R0, 0xffff, RZ, 0xc0, !PT ;  /* 0x0000ffff00007812 */ /* 0x000fe200078ec0ff */
[----:B------:R-:W2:Y:S01]  /*4460*/  LDCU.64 UR8, c[0x0][0x390] ;  /* 0x00007200ff0877ac */ /* 0x000ea20008000a00 */
[----:B------:R-:W-:Y:S01]  /*4470*/  R2UR UR18, R2 ;  /* 0x00000000021272ca */ /* 0x000fe200000e0000 */
[----:B------:R-:W-:Y:S01]  /*4480*/  IMAD.MOV.U32 R2, RZ, RZ, RZ ;  /* 0x000000ffff027224 */ /* 0x000fe200078e00ff */
[----:B------:R-:W-:Y:S01]  /*4490*/  R2UR UR28, R0 ;  /* 0x00000000001c72ca */ /* 0x000fe200000e0000 */
[----:B------:R-:W-:Y:S01]  /*44a0*/  IMAD.MOV.U32 R0, RZ, RZ, RZ ;  /* 0x000000ffff007224 */ /* 0x000fe200078e00ff */
[----:B------:R-:W-:Y:S01]  /*44b0*/  UMOV UR21, URZ ;  /* 0x000000ff00157c82 */ /* 0x000fe20008000000 */
[----:B----4-:R-:W-:-:S02]  /*44c0*/  ULEA UR17, UR17, UR4, 0x18 ;  /* 0x0000000411117291 */ /* 0x010fc4000f8ec0ff */
[----:B------:R-:W-:Y:S02]  /*44d0*/  UISETP.NE.AND UP3, UPT, UR31, URZ, UPT ;  /* 0x000000ff1f00728c */ /* 0x000fe4000bf65270 */
[----:B------:R-:W-:Y:S01]  /*44e0*/  UIADD3 UR23, UPT, UPT, UR17, 0x188, URZ ;  /* 0x0000018811177890 */ /* 0x000fe2000fffe0ff */
[----:B------:R-:W-:Y:S01]  /*44f0*/  UMOV UR16, URZ ;  /* 0x000000ff00107c82 */ /* 0x000fe20008000000 */
[----:B------:R-:W-:Y:S01]  /*4500*/  UMOV UR26, 0x0 ;  /* 0x00000000001a7882 */ /* 0x000fe20000000000 */
[----:B-1----:R-:W-:Y:S02]  /*4510*/  UIADD3 UR4, UPT, UPT, UR6, 0x1f, URZ ;  /* 0x0000001f06047890 */ /* 0x002fe4000fffe0ff */
[----:B---3--:R-:W1:Y:S01]  /*4520*/  LDS R3, [UR17+0x1d0] ;  /* 0x0001d011ff037984 */ /* 0x008e620008000800 */
[----:B------:R-:W-:Y:S02]  /*4530*/  UPRMT UR23, URZ, 0x654, UR23 ;  /* 0x00000654ff177896 */ /* 0x000fe40008000017 */
[----:B------:R-:W-:Y:S01]  /*4540*/  USHF.R.S32.HI UR5, URZ, 0x1f, UR4 ;  /* 0x0000001fff057899 */ /* 0x000fe20008011404 */
[----:B------:R-:W-:Y:S01]  /*4550*/  UMOV UR27, 0x10110490 ;  /* 0x10110490001b7882 */ /* 0x000fe20000000000 */
[----:B------:R-:W-:-:S02]  /*4560*/  UMOV UR24, 0x0 ;  /* 0x0000000000187882 */ /* 0x000fc40000000000 */
[----:B------:R-:W-:Y:S02]  /*4570*/  ULEA.HI UR4, UR5, UR4, URZ, 0x5 ;  /* 0x0000000405047291 */ /* 0x000fe4000f8f28ff */
[----:B------:R-:W-:Y:S02]  /*4580*/  UIADD3 UR5, UPT, UPT, UR17, 0x2e400, URZ ;  /* 0x0002e40011057890 */ /* 0x000fe4000fffe0ff */
[----:B------:R-:W-:Y:S02]  /*4590*/  USHF.R.S32.HI UR4, URZ, 0x5, UR4 ;  /* 0x00000005ff047899 */ /* 0x000fe40008011404 */
[----:B------:R-:W-:Y:S02]  /*45a0*/  USHF.R.U32.HI UR5, URZ, 0x4, UR5 ;  /* 0x00000004ff057899 */ /* 0x000fe40008011605 */
[----:B------:R-:W-:Y:S02]  /*45b0*/  UIMAD UR4, UR4, UR7, URZ ;  /* 0x00000007040472a4 */ /* 0x000fe4000f8e02ff */
[----:B------:R-:W-:-:S02]  /*45c0*/  ULOP3.LUT UR20, UR5, 0x3fff, URZ, 0xc0, !UPT ;  /* 0x00003fff05147892 */ /* 0x000fc4000f8ec0ff */
[----:B--2---:R-:W-:Y:S01]  /*45d0*/  UIMAD UR4, UR4, UR8, URZ ;  /* 0x00000008040472a4 */ /* 0x004fe2000f8e02ff */
[----:B------:R-:W-:-:S03]  /*45e0*/  UMOV UR25, 0x10110490 ;  /* 0x1011049000197882 */ /* 0x000fc60000000000 */
[----:B------:R-:W-:Y:S02]  /*45f0*/  UIMAD UR6, UR4, UR9, URZ ;  /* 0x00000009040672a4 */ /* 0x000fe4000f8e02ff */
[----:B------:R-:W-:Y:S02]  /*4600*/  UIADD3 UR4, UPT, UPT, UR17, 0x6400, URZ ;  /* 0x0000640011047890 */ /* 0x000fe4000fffe0ff */
[----:B------:R-:W-:Y:S02]  /*4610*/  UIADD3 UR29, UPT, UPT, UR6, -0x1, URZ ;  /* 0xffffffff061d7890 */ /* 0x000fe4000fffe0ff */
[----:B------:R-:W-:Y:S02]  /*4620*/  USHF.R.U32.HI UR4, URZ, 0x4, UR4 ;  /* 0x00000004ff047899 */ /* 0x000fe40008011604 */
[----:B------:R-:W-:Y:S02]  /*4630*/  UISETP.GE.AND UP4, UPT, UR6, 0x1, UPT ;  /* 0x000000010600788c */ /* 0x000fe4000bf86270 */
[----:B------:R-:W-:-:S04]  /*4640*/  ULOP3.LUT UR4, UR4, 0x3fff, URZ, 0xc0, !UPT ;  /* 0x00003fff04047892 */ /* 0x000fc8000f8ec0ff */
[----:B------:R-:W-:Y:S01]  /*4650*/  ULOP3.LUT UR19, UR4, 0x10000, URZ, 0xfc, !UPT ;  /* 0x0001000004137892 */ /* 0x000fe2000f8efcff */
[C---:B-1----:R-:W-:Y:S01]  /*4660*/  VIADD R5, R3.reuse, 0x40 ;  /* 0x0000004003057836 */ /* 0x042fe20000000000 */
[----:B------:R-:W-:-:S04]  /*4670*/  LOP3.LUT R4, R3, 0xffff, RZ, 0xc0, !PT ;  /* 0x0000ffff03047812 */ /* 0x000fc800078ec0ff */
[----:B------:R-:W-:-:S05]  /*4680*/  LOP3.LUT R5, R5, 0xffff, RZ, 0xc0, !PT ;  /* 0x0000ffff05057812 */ /* 0x000fca00078ec0ff */
[----:B------:R1:W-:Y:S02]  /*4690*/  STL.64 [R1], R4 ;  /* 0x0000000401007387 */ /* 0x0003e40000100a00 */
.L_x_86:
[----:B-1----:R-:W-:-:S04]  /*46a0*/  SHF.L.U32 R5, R2, 0x1f, RZ ;  /* 0x0000001f02057819 */ /* 0x002fc800000006ff */
[----:B------:R-:W1:Y:S02]  /*46b0*/  SYNCS.PHASECHK.TRANS64.TRYWAIT P0, [UR17+0x180], R5 ;  /* 0x00018005ff0075a7 */ /* 0x000e640008001111 */
[----:B-1-34-:R-:W-:Y:S05]  /*46c0*/  @!P0 BRA `(.L_x_78) ;  /* 0x0000005400a48947 */ /* 0x01afea0003800000 */
.L_x_193:
[----:B-1----:R-:W1:Y:S01]  /*46d0*/  LDS.128 R4, [UR17+0x1c0] ;  /* 0x0001c011ff047984 */ /* 0x002e620008000c00 */
[----:B------:R-:W-:Y:S01]  /*46e0*/  ULEA UR22, UR21, UR17, 0x3 ;  /* 0x0000001115167291 */ /* 0x000fe2000f8e18ff */
[----:B------:R-:W-:Y:S01]  /*46f0*/  @!PT LDS RZ, [RZ] ;  /* 0x00000000fffff984 */ /* 0x000fe20000000800 */
[----:B------:R-:W-:Y:S01]  /*4700*/  @!PT LDS RZ, [RZ] ;  /* 0x00000000fffff984 */ /* 0x000fe20000000800 */
[----:B------:R-:W-:Y:S01]  /*4710*/  @!PT LDS RZ, [RZ] ;  /* 0x00000000fffff984 */ /* 0x000fe20000000800 */
[----:B------:R-:W-:Y:S01]  /*4720*/  @!PT LDS RZ, [RZ] ;  /* 0x00000000fffff984 */ /* 0x000fe20000000800 */
[----:B------:R2:W-:Y:S06]  /*4730*/  MEMBAR.ALL.CTA ;  /* 0x0000000000007992 */ /* 0x0005ec0000008000 */
[----:B--2---:R-:W2:Y:S02]  /*4740*/  FENCE.VIEW.ASYNC.S ;  /* 0x00000000000073c6 */ /* 0x004ea40000000000 */
[----:B--2---:R-:W-:Y:S01]  /*4750*/  SYNCS.ARRIVE.TRANS64.RED.A1T0 RZ, [UR23], RZ ;  /* 0x000000ffffff79a7 */ /* 0x004fe20008100417 */
[----:B-1----:R-:W-:Y:S01]  /*4760*/  LOP3.LUT P2, RZ, R6, 0x1, RZ, 0xc0, !PT ;  /* 0x0000000106ff7812 */ /* 0x002fe2000784c0ff */
[----:B------:R-:W-:-:S12]  /*4770*/  BRA.U UP3, `(.L_x_79) ;  /* 0x00000001030c7547 */ /* 0x000fd8000b800000 */
[----:B------:R-:W-:-:S04]  /*4780*/  SHF.L.U32 R5, R8, 0x1f, RZ ;  /* 0x0000001f08057819 */ /* 0x000fc800000006ff */
[----:B------:R-:W1:Y:S02]  /*4790*/  SYNCS.PHASECHK.TRANS64.TRYWAIT P0, [UR22+0x1a0], R5 ;  /* 0x0001a005ff0075a7 */ /* 0x000e640008001116 */
[----:B-1----:R-:W-:Y:S05]  /*47a0*/  @!P0 BRA `(.L_x_80) ;  /* 0x0000005400848947 */ /* 0x002fea0003800000 */
.L_x_79:
[----:B------:R-:W-:Y:S05]  /*47b0*/  BRA.U UP3, `(.L_x_81) ;  /* 0x0000000103d47547 */ /* 0x000fea000b800000 */
[----:B------:R-:W-:Y:S05]  /*47c0*/  BRA.U !UP4, `(.L_x_82) ;  /* 0x000000010cc47547 */ /* 0x000fea000b800000 */
[----:B------:R-:W-:Y:S01]  /*47d0*/  ULEA UR4, UR21, UR49, 0x2 ;  /* 0x0000003115047291 */ /* 0x000fe2000f8e10ff */
[----:B-1----:R-:W-:-:S08]  /*47e0*/  SHF.L.U32 R4, R0, 0x1f, RZ ;  /* 0x0000001f00047819 */ /* 0x002fd000000006ff */
[----:B------:R-:W5:Y:S01]  /*47f0*/  LDL R5, [UR4] ;  /* 0x00000004ff057983 */ /* 0x000f620008100800 */
[----:B------:R-:W-:Y:S02]  /*4800*/  ULEA UR4, UR16, UR17, 0x3 ;  /* 0x0000001110047291 */ /* 0x000fe4000f8e18ff */
[----:B------:R-:W-:Y:S01]  /*4810*/  UPLOP3.LUT UP2, UPT, UPT, UPT, UPT, 0x40, 0x4 ;  /* 0x000000000004789c */ /* 0x000fe20003f4e870 */
[----:B------:R-:W-:Y:S01]  /*4820*/  UMOV UR15, UR29 ;  /* 0x0000001d000f7c82 */ /* 0x000fe20008000000 */
[----:B------:R-:W-:-:S05]  /*4830*/  UMOV UR5, UR16 ;  /* 0x0000001000057c82 */ /* 0x000fca0008000000 */
[----:B------:R1:W2:Y:S04]  /*4840*/  SYNCS.PHASECHK.TRANS64.TRYWAIT P1, [UR4], R4 ;  /* 0x00000004ff0075a7 */ /* 0x0002a80008021104 */
.L_x_85:
[----:B---3--:R-:W-:Y:S01]  /*4850*/  ULEA UR10, UR5, UR17, 0x3 ;  /* 0x00000011050a7291 */ /* 0x008fe2000f8e18ff */
[----:B--2-4-:R-:W-:Y:S11]  /*4860*/  @P1 BRA `(.L_x_83) ;  /* 0x00000000000c1947 */ /* 0x014ff60003800000 */
[----:B------:R-:W-:Y:S04]  /*4870*/  SHF.L.U32 R7, R0, 0x1f, RZ ;  /* 0x0000001f00077819 */ /* 0x000fe800000006ff */
[----:B------:R-:W2:Y:S02]  /*4880*/  SYNCS.PHASECHK.TRANS64.TRYWAIT P0, [UR10], R7 ;  /* 0x00000007ff0075a7 */ /* 0x000ea4000800110a */
[----:B--2---:R-:W-:Y:S05]  /*4890*/  @!P0 BRA `(.L_x_84) ;  /* 0x0000005400608947 */ /* 0x004fea0003800000 */
.L_x_83:
[----:B------:R-:W-:Y:S01]  /*48a0*/  UISETP.NE.AND UP0, UPT, UR15, URZ, UPT ;  /* 0x000000ff0f00728c */ /* 0x000fe2000bf05270 */
[----:B------:R-:W-:Y:S01]  /*48b0*/  PLOP3.LUT P1, PT, PT, PT, PT, 0x80, 0x8 ;  /* 0x000000000008781c */ /* 0x000fe20003f2f070 */
[----:B------:R-:W-:Y:S02]  /*48c0*/  UIADD3 UR4, UPT, UPT, UR5, 0x1, URZ ;  /* 0x0000000105047890 */ /* 0x000fe4000fffe0ff */
[----:B------:R-:W-:Y:S02]  /*48d0*/  ULEA UR8, UR5, UR20, 0x7 ;  /* 0x0000001405087291 */ /* 0x000fe4000f8e38ff */
[----:B------:R-:W-:Y:S01]  /*48e0*/  UISETP.NE.AND UP1, UPT, UR4, 0x14, UPT ;  /* 0x000000140400788c */ /* 0x000fe2000bf25270 */
[----:B------:R-:W-:Y:S01]  /*48f0*/  PLOP3.LUT P0, PT, PT, PT, UP0, 0x80, 0x8 ;  /* 0x000000000008781c */ /* 0x000fe20003f0f008 */
[----:B------:R-:W-:Y:S02]  /*4900*/  UIADD3 UR12, UPT, UPT, UR8, 0x40, URZ ;  /* 0x00000040080c7890 */ /* 0x000fe4000fffe0ff */
[----:B------:R-:W-:Y:S02]  /*4910*/  USEL UR6, URZ, 0x1, UP1 ;  /* 0x00000001ff067887 */ /* 0x000fe40008800000 */
[----:B------:R-:W-:Y:S02]  /*4920*/  USEL UR16, UR4, URZ, UP1 ;  /* 0x000000ff04107287 */ /* 0x000fe40008800000 */
[----:B------:R-:W-:Y:S02]  /*4930*/  UIADD3 UR10, UPT, UPT, UR10, 0xa0, URZ ;  /* 0x000000a00a0a7890 */ /* 0x000fe4000fffe0ff */
[----:B------:R-:W-:Y:S01]  /*4940*/  @UP0 ULEA UR4, UR16, UR17, 0x3 ;  /* 0x0000001110040291 */ /* 0x000fe2000f8e18ff */
[----:B------:R-:W-:Y:S01]  /*4950*/  LOP3.LUT R0, R0, UR6, RZ, 0x3c, !PT ;  /* 0x0000000600007c12 */ /* 0x000fe2000f8e3cff */
[----:B------:R-:W-:Y:S01]  /*4960*/  UMOV UR9, 0x80004020 ;  /* 0x8000402000097882 */ /* 0x000fe20000000000 */
[----:B------:R-:W-:Y:S01]  /*4970*/  UMOV UR13, 0x80004020 ;  /* 0x80004020000d7882 */ /* 0x000fe20000000000 */
[----:B------:R-:W-:Y:S01]  /*4980*/  UMOV UR7, 0x80004020 ;  /* 0x8000402000077882 */ /* 0x000fe20000000000 */
[----:B-1----:R-:W-:Y:S04]  /*4990*/  @P0 SHF.L.U32 R4, R0, 0x1f, RZ ;  /* 0x0000001f00040819 */ /* 0x002fe800000006ff */
[----:B------:R3:W4:Y:S01]  /*49a0*/  @P0 SYNCS.PHASECHK.TRANS64.TRYWAIT P1, [UR4], R4 ;  /* 0x00000004ff0005a7 */ /* 0x0007220008021104 */
[----:B------:R-:W-:Y:S11]  /*49b0*/  ELECT P0, URZ, PT ;  /* 0x0000000000ff782f */ /* 0x000ff60003800000 */
[----:B------:R-:W-:Y:S02]  /*49c0*/  @!UPT UIADD3 URZ, UPT, UPT, URZ, URZ, URZ ;  /* 0x000000fffffff290 */ /* 0x000fe4000fffe0ff */
[C---:B-----5:R-:W-:Y:S01]  /*49d0*/  @P0 R2UR.BROADCAST UR14, R5.reuse ;  /* 0x00000000050e02ca */ /* 0x060fe200008e0000 */
[----:B------:R-:W-:Y:S01]  /*49e0*/  ULEA UR4, UR5, UR19, 0x9 ;  /* 0x0000001305047291 */ /* 0x000fe2000f8e48ff */
[----:B------:R-:W-:Y:S11]  /*49f0*/  ELECT P0, URZ, PT ;  /* 0x0000000000ff782f */ /* 0x000ff60003800000 */
[----:B------:R-:W-:Y:S02]  /*4a00*/  @!UPT UIADD3 URZ, UPT, UPT, URZ, URZ, URZ ;  /* 0x000000fffffff290 */ /* 0x000fe4000fffe0ff */
[----:B------:R-:W-:Y:S01]  /*4a10*/  @P0 R2UR.BROADCAST UR11, R5 ;  /* 0x00000000050b02ca */ /* 0x000fe200008e0000 */
[----:B------:R-:W-:Y:S01]  /*4a20*/  UIADD3 UR6, UPT, UPT, UR4, 0x2, URZ ;  /* 0x0000000204067890 */ /* 0x000fe2000fffe0ff */
[----:B------:R-:W-:Y:S02]  /*4a30*/  UMOV UR5, 0x80004020 ;  /* 0x8000402000057882 */ /* 0x000fe40000000000 */
[----:B------:R1:W-:Y:S01]  /*4a40*/  UTCHMMA.2CTA gdesc[UR4], gdesc[UR8], tmem[UR14], tmem[UR26], idesc[UR27], UP2 ;  /* 0x00ff1a08040075ea */ /* 0x0003e2000920000e */
[----:B------:R-:W-:Y:S08]  /*4a50*/  UPLOP3.LUT UP2, UPT, UPT, UPT, UPT, 0x80, 0x8 ;  /* 0x000000000008789c */ /* 0x000ff00003f4f070 */
[----:B------:R3:W-:Y:S01]  /*4a60*/  UTCHMMA.2CTA gdesc[UR6], gdesc[UR12], tmem[UR11], tmem[UR24], idesc[UR25], UPT ;  /* 0x00ff180c060075ea */ /* 0x0007e2000ba0000b */
[----:B------:R3:W-:Y:S01]  /*4a70*/  UTCBAR.2CTA.MULTICAST [UR10], URZ, UR18 ;  /* 0x000000ff0a0073e9 */ /* 0x0007e20008200812 */
[----:B-1----:R-:W-:Y:S02]  /*4a80*/  UIADD3 UR4, UPT, UPT, UR15, 0x1, URZ ;  /* 0x000000010f047890 */ /* 0x002fe4000fffe0ff */
[----:B------:R-:W-:Y:S02]  /*4a90*/  UIADD3 UR8, UPT, UPT, UR15, -0x1, URZ ;  /* 0xffffffff0f087890 */ /* 0x000fe4000fffe0ff */
[----:B------:R-:W-:Y:S01]  /*4aa0*/  UISETP.GT.U32.AND UP0, UPT, UR4, 0x1, UPT ;  /* 0x000000010400788c */ /* 0x000fe2000bf04070 */
[----:B------:R-:W-:Y:S04]  /*4ab0*/  UMOV UR5, UR16 ;  /* 0x0000001000057c82 */ /* 0x000fe80008000000 */
[----:B------:R-:W-:Y:S04]  /*4ac0*/  UMOV UR15, UR8 ;  /* 0x00000008000f7c82 */ /* 0x000fe80008000000 */
[----:B------:R-:W-:Y:S05]  /*4ad0*/  BRA.U UP0, `(.L_x_85) ;  /* 0xfffffffd005c7547 */ /* 0x000fea000b83ffff */
.L_x_82:
[----:B------:R-:W-:-:S09]  /*4ae0*/  UIADD3 UR4, UPT, UPT, UR22, 0x190, URZ ;  /* 0x0000019016047890 */ /* 0x000fd2000fffe0ff */
[----:B------:R2:W-:Y:S01]  /*4af0*/  UTCBAR.2CTA.MULTICAST [UR4], URZ, UR28 ;  /* 0x000000ff040073e9 */ /* 0x0005e2000820081c */
[----:B------:R-:W-:Y:S02]  /*4b00*/  NOP ;  /* 0x0000000000007918 */ /* 0x000fe40000000000 */
.L_x_81:
[----:B--2---:R-:W-:Y:S01]  /*4b10*/  UIADD3 UR4, UPT, UPT, UR21, 0x1, URZ ;  /* 0x0000000115047890 */ /* 0x004fe2000fffe0ff */
[----:B------:R-:W-:-:S03]  /*4b20*/  LOP3.LUT R2, R2, 0x1, RZ, 0x3c, !PT ;  /* 0x0000000102027812 */ /* 0x000fc600078e3cff */
[----:B------:R-:W-:-:S04]  /*4b30*/  UISETP.NE.AND UP0, UPT, UR4, 0x2, UPT ;  /* 0x000000020400788c */ /* 0x000fc8000bf05270 */
[----:B------:R-:W-:Y:S02]  /*4b40*/  USEL UR5, URZ, 0x1, UP0 ;  /* 0x00000001ff057887 */ /* 0x000fe40008000000 */
[----:B------:R-:W-:-:S04]  /*4b50*/  USEL UR21, UR4, URZ, UP0 ;  /* 0x000000ff04157287 */ /* 0x000fc80008000000 */
[----:B------:R-:W-:Y:S01]  /*4b60*/  LOP3.LUT R8, R8, UR5, RZ, 0x3c, !PT ;  /* 0x0000000508087c12 */ /* 0x000fe2000f8e3cff */
[----:B------:R-:W-:Y:S07]  /*4b70*/  @P2 BRA `(.L_x_86) ;  /* 0xfffffff800c82947 */ /* 0x000fee000383ffff */
[----:B------:R-:W2:Y:S01]  /*4b80*/  S2UR UR8, SR_CgaCtaId ;  /* 0x00000000000879c3 */ /* 0x000ea20000008800 */
[----:B------:R-:W-:Y:S01]  /*4b90*/  ELECT P0, URZ, PT ;  /* 0x0000000000ff782f */ /* 0x000fe20003800000 */
[----:B------:R-:W-:Y:S01]  /*4ba0*/  HFMA2 R0, -RZ, RZ, 0, 5.9604644775390625e-08 ;  /* 0x00000001ff007431 */ /* 0x000fe200000001ff */
[----:B------:R-:W-:-:S05]  /*4bb0*/  UMOV UR4, 0x40 ;  /* 0x0000004000047882 */ /* 0x000fca0000000000 */
[----:B------:R-:W-:Y:S01]  /*4bc0*/  UVIRTCOUNT.DEALLOC.SMPOOL 0x80 ;  /* 0x000000800000784c */ /* 0x000fe20000000000 */
[----:B------:R-:W-:Y:S02]  /*4bd0*/  UISETP.NE.AND UP0, UPT, UR31, URZ, UPT ;  /* 0x000000ff1f00728c */ /* 0x000fe4000bf05270 */
[----:B--2---:R-:W-:-:S09]  /*4be0*/  ULEA UR8, UR8, UR4, 0x18 ;  /* 0x0000000408087291 */ /* 0x004fd2000f8ec0ff */
[----:B------:R2:W-:Y:S01]  /*4bf0*/  @P0 STS.U8 [UR8+0x1c], R0 ;  /* 0x00001c00ff000988 */ /* 0x0005e20008000008 */
[----:B------:R-:W-:Y:S05]  /*4c00*/  BRA.U UP0, `(.L_x_87) ;  /* 0x0000000100587547 */ /* 0x000fea000b800000 */
[----:B------:R-:W-:Y:S01]  /*4c10*/  UIADD3 UR5, UPT, UPT, UR17, 0x1a0, URZ ;  /* 0x000001a011057890 */ /* 0x000fe2000fffe0ff */
[----:B-1----:R-:W-:-:S03]  /*4c20*/  SHF.L.U32 R5, R8, 0x1f, RZ ;  /* 0x0000001f08057819 */ /* 0x002fc600000006ff */
[----:B------:R-:W-:-:S09]  /*4c30*/  ULEA UR4, UR21, UR5, 0x3 ;  /* 0x0000000515047291 */ /* 0x000fd2000f8e18ff */
[----:B------:R-:W1:Y:S02]  /*4c40*/  SYNCS.PHASECHK.TRANS64.TRYWAIT P0, [UR4], R5 ;  /* 0x00000005ff0075a7 */ /* 0x000e640008001104 */
[----:B-1----:R-:W-:Y:S05]  /*4c50*/  @!P0 BRA `(.L_x_88) ;  /* 0x0000005000888947 */ /* 0x002fea0003800000 */
.L_x_197:
[----:B------:R-:W-:-:S04]  /*4c60*/  UIADD3 UR4, UPT, UPT, UR21, 0x1, URZ ;  /* 0x0000000115047890 */ /* 0x000fc8000fffe0ff */
[----:B------:R-:W-:-:S04]  /*4c70*/  UISETP.NE.AND UP1, UPT, UR4, 0x2, UPT ;  /* 0x000000020400788c */ /* 0x000fc8000bf25270 */
[----:B---3--:R-:W-:Y:S02]  /*4c80*/  USEL UR6, URZ, 0x1, UP1 ;  /* 0x00000001ff067887 */ /* 0x008fe40008800000 */
[----:B------:R-:W-:-:S04]  /*4c90*/  USEL UR4, UR4, URZ, UP1 ;  /* 0x000000ff04047287 */ /* 0x000fc80008800000 */
[----:B------:R-:W-:Y:S01]  /*4ca0*/  ULEA UR4, UR4, UR5, 0x3 ;  /* 0x0000000504047291 */ /* 0x000fe2000f8e18ff */
[----:B-1----:R-:W-:-:S04]  /*4cb0*/  LOP3.LUT R5, R8, UR6, RZ, 0x3c, !PT ;  /* 0x0000000608057c12 */ /* 0x002fc8000f8e3cff */
[----:B------:R-:W-:Y:S01]  /*4cc0*/  SHF.L.U32 R5, R5, 0x1f, RZ ;  /* 0x0000001f05057819 */ /* 0x000fe200000006ff */
[----:B--2---:R-:W-:-:S04]  /*4cd0*/  IMAD.U32 R0, RZ, RZ, UR4 ;  /* 0x00000004ff007e24 */ /* 0x004fc8000f8e00ff */
[----:B------:R1:W2:Y:S03]  /*4ce0*/  SYNCS.PHASECHK.TRANS64.TRYWAIT P0, [R0+URZ], R5 ;  /* 0x00000005000075a7 */ /* 0x0002a600080011ff */
[----:B--2---:R-:W-:Y:S05]  /*4cf0*/  @!P0 NANOSLEEP.SYNCS 0x989680 ;  /* 0x009896800000895d */ /* 0x004fea0003900000 */
[----:B------:R-:W2:Y:S02]  /*4d00*/  @!P0 SYNCS.PHASECHK.TRANS64 P0, [R0+URZ], R5 ;  /* 0x00000005000085a7 */ /* 0x000ea400080010ff */
[----:B--2---:R-:W-:Y:S05]  /*4d10*/  @P0 BRA `(.L_x_89) ;  /* 0x0000000000200947 */ /* 0x004fea0003800000 */
.L_x_90:
[----:B--2---:R2:W3:Y:S02]  /*4d20*/  SYNCS.PHASECHK.TRANS64.TRYWAIT P0, [R0+URZ], R5 ;  /* 0x00000005000075a7 */ /* 0x0044e400080011ff */
[----:B---3--:R-:W-:Y:S05]  /*4d30*/  @!P0 NANOSLEEP.SYNCS 0x989680 ;  /* 0x009896800000895d */ /* 0x008fea0003900000 */
[----:B------:R-:W3:Y:S02]  /*4d40*/  @!P0 SYNCS.PHASECHK.TRANS64 P0, [R0+URZ], R5 ;  /* 0x00000005000085a7 */ /* 0x000ee400080010ff */
[----:B---3--:R-:W-:Y:S05]  /*4d50*/  @!P0 BRA `(.L_x_90) ;  /* 0xfffffffc00f08947 */ /* 0x008fea000383ffff */
[----:B------:R-:W-:Y:S05]  /*4d60*/  BRA `(.L_x_89) ;  /* 0x00000000000c7947 */ /* 0x000fea0003800000 */
.L_x_87:
[----:B------:R-:W-:-:S04]  /*4d70*/  UIADD3 UR4, UPT, UPT, UR17, 0x1b0, URZ ;  /* 0x000001b011047890 */ /* 0x000fc8000fffe0ff */
[----:B------:R-:W-:-:S09]  /*4d80*/  UPRMT UR4, UR30, 0x654, UR4 ;  /* 0x000006541e047896 */ /* 0x000fd20008000004 */
[----:B------:R-:W-:Y:S03]  /*4d90*/  SYNCS.ARRIVE.TRANS64.RED.A1T0 RZ, [UR4], RZ ;  /* 0x000000ffffff79a7 */ /* 0x000fe60008100404 */
.L_x_89:
[----:B-12---:R-:W-:Y:S01]  /*4da0*/  SHF.L.U32 R5, RZ, 0x1f, RZ ;  /* 0x0000001fff057819 */ /* 0x006fe200000006ff */
[----:B------:R-:W-:Y:S01]  /*4db0*/  UIADD3 UR4, UPT, UPT, UR17, 0x1b0, URZ ;  /* 0x000001b011047890 */ /* 0x000fe2000fffe0ff */
[----:B------:R-:W-:Y:S02]  /*4dc0*/  PLOP3.LUT P0, PT, PT, PT, UP0, 0x80, 0x8 ;  /* 0x000000000008781c */ /* 0x000fe40003f0f008 */
[----:B----4-:R-:W1:Y:S02]  /*4dd0*/  SYNCS.PHASECHK.TRANS64.TRYWAIT P1, [UR17+0x1b0], R5 ;  /* 0x0001b005ff0075a7 */ /* 0x010e640008021111 */
[----:B-1----:R-:W-:Y:S09]  /*4de0*/  @!P1 BRA `(.L_x_91) ;  /* 0x00000050003c9947 */ /* 0x002ff20003800000 */
.L_x_199:
[----:B------:R-:W-:Y:S01]  /*4df0*/  @!UP0 UPRMT UR4, UR30, 0x654, UR4 ;  /* 0x000006541e048896 */ /* 0x000fe20008000004 */
[----:B------:R-:W-:Y:S01]  /*4e00*/  LOP3.LUT R2, R3, 0xffff, RZ, 0xc0, !PT ;  /* 0x0000ffff03027812 */ /* 0x000fe200078ec0ff */
[----:B------:R-:W-:Y:S02]  /*4e10*/  IMAD.MOV.U32 R3, RZ, RZ, 0xffff ;  /* 0x0000ffffff037424 */ /* 0x000fe400078e00ff */
[----:B-1----:R-:W-:Y:S01]  /*4e20*/  IMAD.MOV.U32 R5, RZ, RZ, 0x1 ;  /* 0x00000001ff057424 */ /* 0x002fe200078e00ff */
[----:B------:R-:W-:-:S04]  /*4e30*/  SHF.R.U32.HI R2, RZ, 0x5, R2 ;  /* 0x00000005ff027819 */ /* 0x000fc80000011602 */
[----:B------:R-:W-:Y:S01]  /*4e40*/  @!P0 SYNCS.ARRIVE.TRANS64.RED.A1T0 RZ, [UR4], RZ ;  /* 0x000000ffffff89a7 */ /* 0x000fe20008100404 */
[----:B------:R-:W-:Y:S01]  /*4e50*/  NOP ;  /* 0x0000000000007918 */ /* 0x000fe20000000000 */
[----:B------:R-:W1:Y:S01]  /*4e60*/  LDS R0, [UR8+0x14] ;  /* 0x00001408ff007984 */ /* 0x000e620008000800 */
[-C--:B------:R-:W-:Y:S02]  /*4e70*/  SHF.L.U32 R3, R3, R2.reuse, RZ ;  /* 0x0000000203037219 */ /* 0x080fe400000006ff */
[----:B------:R-:W-:Y:S02]  /*4e80*/  SHF.L.U32 R5, R5, R2, RZ ;  /* 0x0000000205057219 */ /* 0x000fe400000006ff */
[----:B-1----:R-:W-:-:S04]  /*4e90*/  LOP3.LUT R0, R0, R3, RZ, 0xc0, !PT ;  /* 0x0000000300007212 */ /* 0x002fc800078ec0ff */
[----:B------:R-:W-:-:S13]  /*4ea0*/  ISETP.NE.AND P0, PT, R0, R3, PT ;  /* 0x000000030000720c */ /* 0x000fda0003f05270 */
[----:B------:R-:W-:Y:S05]  /*4eb0*/  @P0 BRA `(.L_x_92) ;  /* 0x00000000005c0947 */ /* 0x000fea0003800000 */
[----:B------:R-:W1:Y:S02]  /*4ec0*/  LDS R0, [UR8+0x18] ;  /* 0x00001808ff007984 */ /* 0x000e640008000800 */
[----:B-1----:R-:W-:-:S04]  /*4ed0*/  LOP3.LUT R0, R0, R5, RZ, 0xc0, !PT ;  /* 0x0000000500007212 */ /* 0x002fc800078ec0ff */
[----:B------:R-:W-:-:S13]  /*4ee0*/  ISETP.NE.AND P0, PT, R0, R5, PT ;  /* 0x000000050000720c */ /* 0x000fda0003f05270 */
[----:B------:R-:W-:Y:S05]  /*4ef0*/  @P0 BRA `(.L_x_93) ;  /* 0x0000000000400947 */ /* 0x000fea0003800000 */
[----:B------:R-:W-:Y:S01]  /*4f00*/  R2UR UR4, R3 ;  /* 0x00000000030472ca */ /* 0x000fe200000e0000 */
[----:B------:R-:W1:Y:S01]  /*4f10*/  S2R R2, SR_LANEID ;  /* 0x0000000000027919 */ /* 0x000e620000000000 */
[----:B------:R-:W-:-:S04]  /*4f20*/  LOP3.LUT R5, RZ, R5, RZ, 0x33, !PT ;  /* 0x00000005ff057212 */ /* 0x000fc800078e33ff */
[----:B---3--:R-:W2:Y:S07]  /*4f30*/  REDUX UR6, R5 ;  /* 0x00000000050673c4 */ /* 0x008eae0000000000 */
[----:B------:R-:W-:-:S03]  /*4f40*/  ULOP3.LUT UR5, URZ, UR4, URZ, 0x33, !UPT ;  /* 0x00000004ff057292 */ /* 0x000fc6000f8e33ff */
[----:B------:R-:W-:Y:S02]  /*4f50*/  VOTEU.ANY UR4, UPT, PT ;  /* 0x0000000000047886 */ /* 0x000fe400038e0100 */
[----:B------:R-:W-:Y:S01]  /*4f60*/  UFLO.U32 UR4, UR4 ;  /* 0x00000004000472bd */ /* 0x000fe200080e0000 */
[----:B------:R-:W-:-:S04]  /*4f70*/  IMAD.U32 R0, RZ, RZ, UR5 ;  /* 0x00000005ff007e24 */ /* 0x000fc8000f8e00ff */
[----:B------:R-:W3:Y:S02]  /*4f80*/  REDUX UR7, R0 ;  /* 0x00000000000773c4 */ /* 0x000ee40000000000 */
[----:B------:R4:W-:Y:S01]  /*4f90*/  UTCATOMSWS.AND URZ, UR5 ;  /* 0x0000000500ff79e3 */ /* 0x0009e20008000000 */
[----:B-1----:R-:W-:Y:S01]  /*4fa0*/  ISETP.EQ.U32.AND P0, PT, R2, UR4, PT ;  /* 0x0000000402007c0c */ /* 0x002fe2000bf02070 */
[----:B--2---:R-:W-:Y:S02]  /*4fb0*/  IMAD.U32 R2, RZ, RZ, UR6 ;  /* 0x00000006ff027e24 */ /* 0x004fe4000f8e00ff */
[----:B---3--:R-:W-:-:S10]  /*4fc0*/  IMAD.U32 R3, RZ, RZ, UR7 ;  /* 0x00000007ff037e24 */ /* 0x008fd4000f8e00ff */
[----:B------:R4:W-:Y:S04]  /*4fd0*/  @P0 ATOMS.AND RZ, [UR8+0x14], R3 ;  /* 0x00001403ffff098c */ /* 0x0009e8000a800008 */
[----:B------:R4:W-:Y:S01]  /*4fe0*/  @P0 ATOMS.AND RZ, [UR8+0x18], R2 ;  /* 0x00001802ffff098c */ /* 0x0009e2000a800008 */
[----:B------:R-:W-:Y:S05]  /*4ff0*/  BRA `(.L_x_94) ;  /* 0x0000000000147947 */ /* 0x000fea0003800000 */
.L_x_93:
[----:B------:R-:W-:Y:S02]  /*5000*/  MOV R2, 0x5020 ;  /* 0x0000502000027802 */ /* 0x000fe40000000f00 */
[----:B---3-5:R-:W-:Y:S05]  /*5010*/  CALL.REL.NOINC `($__internal_0_$__cuda_sm10x_tcgen05_guardrail_trap_col_being_dealloced_not_returned_by_alloc) ;  /* 0x0000005000ac7944 */ /* 0x028fea0003c00000 */
[----:B------:R-:W-:Y:S05]  /*5020*/  BRA `(.L_x_94) ;  /* 0x0000000000087947 */ /* 0x000fea0003800000 */
.L_x_92:
[----:B------:R-:W-:Y:S02]  /*5030*/  MOV R2, 0x5050 ;  /* 0x0000505000027802 */ /* 0x000fe40000000f00 */
[----:B---3-5:R-:W-:Y:S05]  /*5040*/  CALL.REL.NOINC `($__internal_2_$__cuda_sm10x_tcgen05_guardrail_trap_unallocated_columns_being_dealloced) ;  /* 0x0000005000b87944 */ /* 0x028fea0003c00000 */
.L_x_94:
[----:B------:R-:W-:Y:S01]  /*5050*/  NOP ;  /* 0x0000000000007918 */ /* 0x000fe20000000000 */
[----:B----4-:R-:W-:Y:S05]  /*5060*/  EXIT ;  /* 0x000000000000794d */ /* 0x010fea0003800000 */
.L_x_66:
[----:B------:R-:W-:-:S09]  /*5070*/  UISETP.NE.OR UP0, UPT, UR18, 0x3, !UP3 ;  /* 0x000000031200788c */ /* 0x000fd2000df05670 */
[----:B------:R-:W-:Y:S05]  /*5080*/  BRA.U UP0, `(.L_x_95) ;  /* 0x0000001100807547 */ /* 0x000fea000b800000 */
[----:B------:R-:W2:Y:S01]  /*5090*/  LDCU.64 UR4, c[0x0][0x988] ;  /* 0x00013100ff0477ac */ /* 0x000ea20008000a00 */
[----:B------:R-:W3:Y:S01]  /*50a0*/  S2UR UR6, SR_CgaCtaId ;  /* 0x00000000000679c3 */ /* 0x000ee20000008800 */
[----:B------:R-:W-:Y:S01]  /*50b0*/  HFMA2 R10, -RZ, RZ, 0, 5.9604644775390625e-08 ;  /* 0x00000001ff0a7431 */ /* 0x000fe200000001ff */
[----:B------:R-:W-:Y:S01]  /*50c0*/  MOV R8, RZ ;  /* 0x000000ff00087202 */ /* 0x000fe20000000f00 */
[----:B------:R-:W4:Y:S01]  /*50d0*/  LDCU UR30, c[0x0][0x370] ;  /* 0x00006e00ff1e77ac */ /* 0x000f220008000800 */
[----:B------:R-:W-:Y:S01]  /*50e0*/  HFMA2 R3, -RZ, RZ, 0, 0.0078125 ;  /* 0x00002000ff037431 */ /* 0x000fe200000001ff */
[----:B------:R-:W1:Y:S03]  /*50f0*/  LDCU.128 UR32, c[0x0][0xc10] ;  /* 0x00018200ff2077ac */ /* 0x000e660008000c00 */
[----:B------:R-:W4:Y:S01]  /*5100*/  LDC.64 R12, c[0x0][0x348] ;  /* 0x0000d200ff0c7b82 */ /* 0x000f220000000a00 */
[----:B------:R-:W1:Y:S01]  /*5110*/  LDCU UR27, c[0x0][0x374] ;  /* 0x00006e80ff1b77ac */ /* 0x000e620008000800 */
[----:B------:R-:W4:Y:S01]  /*5120*/  LDCU.64 UR28, c[0x0][0x990] ;  /* 0x00013200ff1c77ac */ /* 0x000f220008000a00 */
[----:B------:R-:W4:Y:S01]  /*5130*/  LDCU UR17, c[0x0][0xc0c] ;  /* 0x00018180ff1177ac */ /* 0x000f220008000800 */
[----:B--2---:R-:W-:Y:S01]  /*5140*/  UISETP.NE.U32.AND UP0, UPT, UR4, URZ, UPT ;  /* 0x000000ff0400728c */ /* 0x004fe2000bf05070 */
[----:B------:R-:W2:Y:S01]  /*5150*/  LDCU.128 UR40, c[0x0][0xa80] ;  /* 0x00015000ff2877ac */ /* 0x000ea20008000c00 */
[----:B------:R-:W2:Y:S01]  /*5160*/  LDCU UR48, c[0x0][0xc20] ;  /* 0x00018400ff3077ac */ /* 0x000ea20008000800 */
[----:B------:R-:W2:Y:S01]  /*5170*/  LDCU UR4, c[0x0][0xc30] ;  /* 0x00018600ff0477ac */ /* 0x000ea20008000800 */
[----:B------:R-:W2:Y:S01]  /*5180*/  LDCU.128 UR44, c[0x0][0xa90] ;  /* 0x00015200ff2c77ac */ /* 0x000ea20008000c00 */
[----:B------:R-:W-:Y:S01]  /*5190*/  UMOV UR24, 0x400 ;  /* 0x0000040000187882 */ /* 0x000fe20000000000 */
[----:B-1----:R-:W-:-:S02]  /*51a0*/  UIMAD.WIDE.U32 UR8, UR27, UR35, URZ ;  /* 0x000000231b0872a5 */ /* 0x002fc4000f8e00ff */
[----:B---3--:R-:W-:Y:S02]  /*51b0*/  ULEA UR24, UR6, UR24, 0x18 ;  /* 0x0000001806187291 */ /* 0x008fe4000f8ec0ff */
[----:B----4-:R-:W-:Y:S02]  /*51c0*/  UIMAD.WIDE.U32 UR6, UR30, UR32, URZ ;  /* 0x000000201e0672a5 */ /* 0x010fe4000f8e00ff */
[----:B------:R-:W-:Y:S02]  /*51d0*/  UISETP.NE.AND.EX UP5, UPT, UR5, URZ, UPT, UP0 ;  /* 0x000000ff0500728c */ /* 0x000fe4000bfa5300 */
[----:B------:R-:W-:Y:S02]  /*51e0*/  UISETP.NE.U32.AND UP6, UPT, UR28, URZ, UPT ;  /* 0x000000ff1c00728c */ /* 0x000fe4000bfc5070 */
[----:B------:R-:W-:Y:S02]  /*51f0*/  UIADD3 UR31, UPT, UPT, UR24, 0x188, URZ ;  /* 0x00000188181f7890 */ /* 0x000fe4000fffe0ff */
[----:B------:R-:W-:-:S02]  /*5200*/  UISETP.NE.AND UP0, UPT, UR39, 0x1, UPT ;  /* 0x000000012700788c */ /* 0x000fc4000bf05270 */
[----:B------:R-:W-:Y:S02]  /*5210*/  UISETP.GE.AND UP2, UPT, UR39, 0x1, UPT ;  /* 0x000000012700788c */ /* 0x000fe4000bf46270 */
[----:B------:R-:W-:Y:S01]  /*5220*/  UISETP.NE.AND UP0, UPT, UR17, 0x1, UPT ;  /* 0x000000011100788c */ /* 0x000fe2000bf05270 */
[----:B------:R-:W-:Y:S01]  /*5230*/  UMOV UR6, UR7 ;  /* 0x0000000700067c82 */ /* 0x000fe20008000000 */
[----:B------:R-:W-:Y:S01]  /*5240*/  UMOV UR36, UR9 ;  /* 0x0000000900247c82 */ /* 0x000fe20008000000 */
[----:B------:R-:W-:Y:S02]  /*5250*/  UISETP.NE.AND UP2, UPT, UR34, 0x1, UPT ;  /* 0x000000012200788c */ /* 0x000fe4000bf45270 */
[----:B--2---:R-:W-:Y:S01]  /*5260*/  UISETP.NE.AND UP0, UPT, UR40, 0x1, UPT ;  /* 0x000000012800788c */ /* 0x004fe2000bf05270 */
[----:B------:R-:W-:Y:S01]  /*5270*/  UMOV UR26, URZ ;  /* 0x000000ff001a7c82 */ /* 0x000fe20008000000 */
[----:B------:R-:W1:Y:S01]  /*5280*/  LDCU UR49, c[0x0][0xaa0] ;  /* 0x00015400ff3177ac */ /* 0x000e620008000800 */
[----:B------:R-:W-:Y:S01]  /*5290*/  UPLOP3.LUT UP4, UPT, UPT, UPT, UPT, 0x40, 0x4 ;  /* 0x000000000004789c */ /* 0x000fe20003f8e870 */
[----:B------:R-:W2:Y:S01]  /*52a0*/  LDCU.64 UR18, c[0x0][0xc28] ;  /* 0x00018500ff1277ac */ /* 0x000ea20008000a00 */
[----:B------:R-:W-:-:S02]  /*52b0*/  UISETP.NE.AND.EX UP6, UPT, UR29, URZ, UPT, UP6 ;  /* 0x000000ff1d00728c */ /* 0x000fc4000bfc5360 */
[----:B------:R-:W-:Y:S02]  /*52c0*/  UPRMT UR31, URZ, 0x654, UR31 ;  /* 0x00000654ff1f7896 */ /* 0x000fe4000800001f */
[----:B------:R-:W-:Y:S02]  /*52d0*/  USHF.R.U32.HI UR37, URZ, UR33, UR6 ;  /* 0x00000021ff257299 */ /* 0x000fe40008011606 */
[----:B------:R-:W-:Y:S02]  /*52e0*/  USHF.R.U32.HI UR36, URZ, UR48, UR36 ;  /* 0x00000030ff247299 */ /* 0x000fe40008011624 */
[----:B------:R-:W-:Y:S02]  /*52f0*/  UISETP.NE.AND UP3, UPT, UR4, 0x1, UPT ;  /* 0x000000010400788c */ /* 0x000fe4000bf65270 */
[----:B------:R-:W-:Y:S02]  /*5300*/  UISETP.NE.AND UP2, UPT, UR43, 0x1, UPT ;  /* 0x000000012b00788c */ /* 0x000fe4000bf45270 */
[----:B------:R-:W-:-:S11]  /*5310*/  UISETP.NE.AND UP0, UPT, UR46, 0x1, UPT ;  /* 0x000000012e00788c */ /* 0x000fd6000bf05270 */
.L_x_104:
[----:B------:R-:W-:Y:S04]  /*5320*/  SHF.L.U32 R5, R8, 0x1f, RZ ;  /* 0x0000001f08057819 */ /* 0x000fe800000006ff */
[----:B---3--:R-:W3:Y:S02]  /*5330*/  SYNCS.PHASECHK.TRANS64.TRYWAIT P0, [UR24+0x180], R5 ;  /* 0x00018005ff0075a7 */ /* 0x008ee40008001118 */
[----:B---3--:R-:W-:Y:S05]  /*5340*/  @!P0 BRA `(.L_x_96) ;  /* 0x0000004800fc8947 */ /* 0x008fea0003800000 */
.L_x_201:
[----:B---3--:R-:W3:Y:S01]  /*5350*/  LDS.128 R4, [UR24+0x1c0] ;  /* 0x0001c018ff047984 */ /* 0x008ee20008000c00 */
[----:B------:R-:W-:Y:S01]  /*5360*/  UISETP.GE.AND UP0, UPT, UR39, 0x1, UPT ;  /* 0x000000012700788c */ /* 0x000fe2000bf06270 */
[----:B------:R-:W-:Y:S01]  /*5370*/  @!PT LDS RZ, [RZ] ;  /* 0x00000000fffff984 */ /* 0x000fe20000000800 */
[----:B------:R-:W-:Y:S01]  /*5380*/  @!PT LDS RZ, [RZ] ;  /* 0x00000000fffff984 */ /* 0x000fe20000000800 */
[----:B------:R-:W-:Y:S01]  /*5390*/  @!PT LDS RZ, [RZ] ;  /* 0x00000000fffff984 */ /* 0x000fe20000000800 */
[----:B------:R-:W-:Y:S01]  /*53a0*/  @!PT LDS RZ, [RZ] ;  /* 0x00000000fffff984 */ /* 0x000fe20000000800 */
[----:B------:R4:W-:Y:S06]  /*53b0*/  MEMBAR.ALL.CTA ;  /* 0x0000000000007992 */ /* 0x0009ec0000008000 */
[----:B----4-:R-:W4:Y:S02]  /*53c0*/  FENCE.VIEW.ASYNC.S ;  /* 0x00000000000073c6 */ /* 0x010f240000000000 */
[----:B----4-:R-:W-:Y:S01]  /*53d0*/  SYNCS.ARRIVE.TRANS64.RED.A1T0 RZ, [UR31], RZ ;  /* 0x000000ffffff79a7 */ /* 0x010fe2000810041f */
[----:B---3--:R-:W-:Y:S11]  /*53e0*/  LOP3.LUT P0, RZ, R6, 0x1, RZ, 0xc0, !PT ;  /* 0x0000000106ff7812 */ /* 0x008ff6000780c0ff */
[----:B------:R-:W-:Y:S02]  /*53f0*/  @!UPT UIADD3 URZ, UPT, UPT, URZ, URZ, URZ ;  /* 0x000000fffffff290 */ /* 0x000fe4000fffe0ff */
[----:B------:R-:W-:Y:S01]  /*5400*/  VOTEU.ANY UP2, P0 ;  /* 0x0000000000ff7886 */ /* 0x000fe20000040100 */
[----:B------:R-:W-:Y:S11]  /*5410*/  PLOP3.LUT P0, PT, PT, PT, UP2, 0x80, 0x8 ;  /* 0x000000000008781c */ /* 0x000ff60003f0f028 */
[----:B------:R-:W-:Y:S02]  /*5420*/  @!UPT UIADD3 URZ, UPT, UPT, URZ, URZ, URZ ;  /* 0x000000fffffff290 */ /* 0x000fe4000fffe0ff */
[----:B------:R-:W-:Y:S02]  /*5430*/  @P0 MOV R2, R4 ;  /* 0x0000000400020202 */ /* 0x000fe40000000f00 */
[----:B------:R-:W-:Y:S02]  /*5440*/  @P0 LOP3.LUT R0, R5, 0xffff, RZ, 0xc0, !PT ;  /* 0x0000ffff05000812 */ /* 0x000fe400078ec0ff */
[----:B------:R-:W-:Y:S02]  /*5450*/  @P0 R2UR UR5, R2 ;  /* 0x00000000020502ca */ /* 0x000fe400000e0000 */
[----:B------:R-:W-:Y:S11]  /*5460*/  @P0 R2UR UR4, R0 ;  /* 0x00000000000402ca */ /* 0x000ff600000e0000 */
[----:B------:R-:W-:Y:S02]  /*5470*/  @UP2 UMOV UR16, UR5 ;  /* 0x0000000500102c82 */ /* 0x000fe40008000000 */
[----:B------:R-:W-:Y:S01]  /*5480*/  @UP2 UMOV UR15, UR4 ;  /* 0x00000004000f2c82 */ /* 0x000fe20008000000 */
[----:B------:R-:W-:Y:S05]  /*5490*/  BRA.U !UP0, `(.L_x_97) ;  /* 0x0000000108c07547 */ /* 0x000fea000b800000 */
[----:B------:R-:W-:Y:S02]  /*54a0*/  UIMAD.WIDE.U32 UR8, UR15, UR35, URZ ;  /* 0x000000230f0872a5 */ /* 0x000fe4000f8e00ff */
[----:B------:R-:W-:Y:S02]  /*54b0*/  UP2UR UR14, UPR, URZ, 0x4 ;  /* 0x00000004ff0e7883 */ /* 0x000fe40008000000 */
[----:B------:R-:W-:Y:S02]  /*54c0*/  UISETP.NE.AND UP2, UPT, UR34, 0x1, UPT ;  /* 0x000000012200788c */ /* 0x000fe4000bf45270 */
[----:B------:R-:W-:Y:S02]  /*54d0*/  UIMAD.WIDE.U32 UR10, UR16, UR32, URZ ;  /* 0x00000020100a72a5 */ /* 0x000fe4000f8e00ff */
[----:B------:R-:W-:Y:S02]  /*54e0*/  USEL UR4, UR27, UR36, !UP2 ;  /* 0x000000241b047287 */ /* 0x000fe4000d000000 */
[----:B------:R-:W-:Y:S02]  /*54f0*/  UISETP.NE.AND UP0, UPT, UR17, 0x1, UPT ;  /* 0x000000011100788c */ /* 0x000fe4000bf05270 */
[----:B------:R-:W-:Y:S02]  /*5500*/  UP2UR UR22, UPR, URZ, 0x2 ;  /* 0x00000002ff167883 */ /* 0x000fe40008000000 */
[----:B------:R-:W-:Y:S02]  /*5510*/  UISETP.NE.AND UP1, UPT, UR39, 0x1, UPT ;  /* 0x000000012700788c */ /* 0x000fe4000bf25270 */
[----:B--2---:R-:W-:Y:S02]  /*5520*/  UIMAD.WIDE.U32 UR12, UR4, UR18, URZ ;  /* 0x00000012040c72a5 */ /* 0x004fe4000f8e00ff */
[----:B------:R-:W-:Y:S01]  /*5530*/  USEL UR7, UR30, UR37, !UP0 ;  /* 0x000000251e077287 */ /* 0x000fe2000c000000 */
[----:B------:R-:W-:Y:S02]  /*5540*/  UMOV UR5, UR9 ;  /* 0x0000000900057c82 */ /* 0x000fe40008000000 */
[----:B------:R-:W-:Y:S02]  /*5550*/  USHF.R.U32.HI UR6, URZ, UR48, UR5 ;  /* 0x00000030ff067299 */ /* 0x000fe40008011605 */
[----:B------:R-:W-:Y:S02]  /*5560*/  UIMAD.WIDE.U32 UR20, UR7, UR18, URZ ;  /* 0x00000012071472a5 */ /* 0x000fe4000f8e00ff */
[----:B------:R-:W-:Y:S02]  /*5570*/  USEL UR6, UR15, UR6, !UP2 ;  /* 0x000000060f067287 */ /* 0x000fe4000d000000 */
[----:B------:R-:W-:Y:S01]  /*5580*/  UISETP.NE.AND UP2, UPT, UR14, URZ, UPT ;  /* 0x000000ff0e00728c */ /* 0x000fe2000bf45270 */
[----:B------:R-:W-:Y:S01]  /*5590*/  UMOV UR5, UR11 ;  /* 0x0000000b00057c82 */ /* 0x000fe20008000000 */
[----:B------:R-:W-:Y:S02]  /*55a0*/  UIMAD.WIDE.U32 UR10, UR6, UR18, URZ ;  /* 0x00000012060a72a5 */ /* 0x000fe4000f8e00ff */
[----:B------:R-:W-:Y:S03]  /*55b0*/  USHF.R.U32.HI UR8, URZ, UR33, UR5 ;  /* 0x00000021ff087299 */ /* 0x000fe60008011605 */
[----:B------:R-:W-:Y:S02]  /*55c0*/  UMOV UR5, UR13 ;  /* 0x0000000d00057c82 */ /* 0x000fe40008000000 */
[----:B------:R-:W-:Y:S03]  /*55d0*/  @UP1 USHF.R.U32.HI UR4, URZ, UR19, UR5 ;  /* 0x00000013ff041299 */ /* 0x000fe60008011605 */
[----:B------:R-:W-:Y:S01]  /*55e0*/  UMOV UR5, UR21 ;  /* 0x0000001500057c82 */ /* 0x000fe20008000000 */
[----:B------:R-:W-:Y:S02]  /*55f0*/  UIMAD UR4, UR39, UR4, URZ ;  /* 0x00000004270472a4 */ /* 0x000fe4000f8e02ff */
[----:B------:R-:W-:Y:S02]  /*5600*/  @UP1 USHF.R.U32.HI UR7, URZ, UR19, UR5 ;  /* 0x00000013ff071299 */ /* 0x000fe40008011605 */
[----:B------:R-:W-:Y:S02]  /*5610*/  USEL UR5, UR16, UR8, !UP0 ;  /* 0x0000000810057287 */ /* 0x000fe4000c000000 */
[----:B------:R-:W-:Y:S02]  /*5620*/  UIMAD UR8, UR39, UR7, URZ ;  /* 0x00000007270872a4 */ /* 0x000fe4000f8e02ff */
[----:B------:R-:W-:Y:S03]  /*5630*/  UISETP.GE.AND UP0, UPT, UR6, UR4, UPT ;  /* 0x000000040600728c */ /* 0x000fe6000bf06270 */
[----:B------:R-:W-:Y:S01]  /*5640*/  UMOV UR4, UR11 ;  /* 0x0000000b00047c82 */ /* 0x000fe20008000000 */
[----:B------:R-:W-:Y:S02]  /*5650*/  UISETP.GE.OR UP0, UPT, UR5, UR8, UP0 ;  /* 0x000000080500728c */ /* 0x000fe40008706670 */
[----:B------:R-:W-:Y:S02]  /*5660*/  USHF.R.U32.HI UR4, URZ, UR19, UR4 ;  /* 0x00000013ff047299 */ /* 0x000fe40008011604 */
[----:B------:R-:W-:Y:S02]  /*5670*/  UIMAD.WIDE.U32 UR8, UR5, UR18, URZ ;  /* 0x00000012050872a5 */ /* 0x000fe4000f8e00ff */
[----:B------:R-:W-:Y:S04]  /*5680*/  USEL UR10, UR6, UR4, !UP1 ;  /* 0x00000004060a7287 */ /* 0x000fe8000c800000 */
[----:B------:R-:W-:Y:S01]  /*5690*/  UIADD3 UR11, UPT, UPT, -UR10, URZ, URZ ;  /* 0x000000ff0a0b7290 */ /* 0x000fe2000fffe1ff */
[----:B------:R-:W-:Y:S02]  /*56a0*/  @!UP0 UMOV UR4, UR9 ;  /* 0x0000000900048c82 */ /* 0x000fe40008000000 */
[----:B------:R-:W-:Y:S02]  /*56b0*/  @!UP0 USHF.R.U32.HI UR4, URZ, UR19, UR4 ;  /* 0x00000013ff048299 */ /* 0x000fe40008011604 */
[----:B------:R-:W-:Y:S02]  /*56c0*/  UIMAD UR8, UR39, UR11, UR6 ;  /* 0x0000000b270872a4 */ /* 0x000fe4000f8e0206 */
[----:B------:R-:W-:Y:S02]  /*56d0*/  @!UP0 USEL UR4, UR5, UR4, !UP1 ;  /* 0x0000000405048287 */ /* 0x000fe4000c800000 */
[----:B------:R-:W-:Y:S02]  /*56e0*/  UISETP.NE.AND UP1, UPT, UR22, URZ, UPT ;  /* 0x000000ff1600728c */ /* 0x000fe4000bf25270 */
[----:B------:R-:W-:Y:S02]  /*56f0*/  @!UP0 UIMAD UR8, UR7, UR8, UR4 ;  /* 0x00000008070882a4 */ /* 0x000fe4000f8e0204 */
[----:B------:R-:W-:Y:S02]  /*5700*/  @!UP0 UIADD3 UR9, UPT, UPT, UR10, -UR4, URZ ;  /* 0x800000040a098290 */ /* 0x000fe4000fffe0ff */
[----:B------:R-:W-:Y:S02]  /*5710*/  UIADD3 UR4, UPT, UPT, -UR5, URZ, URZ ;  /* 0x000000ff05047290 */ /* 0x000fe4000fffe1ff */
[----:B------:R-:W-:Y:S02]  /*5720*/  UIADD3 UR7, UPT, UPT, -UR6, URZ, URZ ;  /* 0x000000ff06077290 */ /* 0x000fe4000fffe1ff */
[----:B------:R-:W-:Y:S02]  /*5730*/  @!UP0 UIMAD UR6, UR9, UR39, UR5 ;  /* 0x00000027090682a4 */ /* 0x000fe4000f8e0205 */
[----:B------:R-:W-:Y:S02]  /*5740*/  UIMAD UR16, UR17, UR4, UR16 ;  /* 0x00000004111072a4 */ /* 0x000fe4000f8e0210 */
[----:B------:R-:W-:Y:S01]  /*5750*/  UIMAD UR15, UR34, UR7, UR15 ;  /* 0x00000007220f72a4 */ /* 0x000fe2000f8e020f */
[----:B------:R-:W-:Y:S02]  /*5760*/  @!UP0 UMOV UR5, UR8 ;  /* 0x0000000800058c82 */ /* 0x000fe40008000000 */
[----:B------:R-:W-:Y:S02]  /*5770*/  UIMAD UR16, UR5, UR17, UR16 ;  /* 0x00000011051072a4 */ /* 0x000fe4000f8e0210 */
[----:B------:R-:W-:Y:S11]  /*5780*/  UIMAD UR15, UR6, UR34, UR15 ;  /* 0x00000022060f72a4 */ /* 0x000ff6000f8e020f */
[----:B------:R-:W-:Y:S01]  /*5790*/  @!UPT UIADD3 URZ, UPT, UPT, URZ, URZ, URZ ;  /* 0x000000fffffff290 */ /* 0x000fe2000fffe0ff */
.L_x_97:
[----:B------:R-:W3:Y:S01]  /*57a0*/  @!UP3 LDCU.128 UR8, c[0x0][0xc10] ;  /* 0x00018200ff08b7ac */ /* 0x000ee20008000c00 */
[----:B------:R-:W-:Y:S04]  /*57b0*/  ISETP.NE.U32.AND P1, PT, RZ, UR28, PT ;  /* 0x0000001cff007c0c */ /* 0x000fe8000bf25070 */
[----:B------:R-:W-:Y:S01]  /*57c0*/  ISETP.NE.AND.EX P1, PT, RZ, UR29, PT, P1 ;  /* 0x0000001dff007c0c */ /* 0x000fe2000bf25310 */
[----:B------:R-:W4:Y:S01]  /*57d0*/  @!UP3 LDCU UR5, c[0x0][0xc0c] ;  /* 0x00018180ff05b7ac */ /* 0x000f220008000800 */
[----:B------:R-:W-:Y:S02]  /*57e0*/  USHF.L.U32 UR25, UR23, 0x6, URZ ;  /* 0x0000000617197899 */ /* 0x000fe400080006ff */
[----:B---3--:R-:W-:Y:S07]  /*57f0*/  UIMAD.WIDE.U32 UR6, UR16, UR8, URZ ;  /* 0x00000008100672a5 */ /* 0x008fee000f8e00ff */
[----:B------:R-:W-:Y:S01]  /*5800*/  @!UP3 UMOV UR4, UR7 ;  /* 0x000000070004bc82 */ /* 0x000fe20008000000 */
[----:B----4-:R-:W-:Y:S02]  /*5810*/  @!UP3 UISETP.NE.AND UP0, UPT, UR5, 0x1, UPT ;  /* 0x000000010500b88c */ /* 0x010fe4000bf05270 */
[----:B------:R-:W-:Y:S02]  /*5820*/  @!UP3 USHF.R.U32.HI UR4, URZ, UR9, UR4 ;  /* 0x00000009ff04b299 */ /* 0x000fe40008011604 */
[----:B------:R-:W-:Y:S02]  /*5830*/  UIMAD.WIDE.U32 UR6, UR15, UR11, URZ ;  /* 0x0000000b0f0672a5 */ /* 0x000fe4000f8e00ff */
[----:B------:R-:W-:Y:S02]  /*5840*/  @!UP3 USEL UR8, UR16, UR4, !UP0 ;  /* 0x000000041008b287 */ /* 0x000fe4000c000000 */
[----:B------:R-:W-:Y:S03]  /*5850*/  @!UP3 UISETP.NE.AND UP0, UPT, UR10, 0x1, UPT ;  /* 0x000000010a00b88c */ /* 0x000fe6000bf05270 */
[----:B------:R-:W-:Y:S02]  /*5860*/  @!UP3 UMOV UR6, UR7 ;  /* 0x000000070006bc82 */ /* 0x000fe40008000000 */
[----:B------:R-:W3:Y:S02]  /*5870*/  @!UP3 LDCU UR4, c[0x0][0xc20] ;  /* 0x00018400ff04b7ac */ /* 0x000ee40008000800 */
[----:B---3--:R-:W-:Y:S04]  /*5880*/  @!UP3 USHF.R.U32.HI UR6, URZ, UR4, UR6 ;  /* 0x00000004ff06b299 */ /* 0x008fe80008011606 */
[----:B------:R-:W-:Y:S04]  /*5890*/  @!UP3 USEL UR6, UR15, UR6, !UP0 ;  /* 0x000000060f06b287 */ /* 0x000fe8000c000000 */
[----:B------:R-:W-:Y:S02]  /*58a0*/  @!UP3 UIADD3 UR4, UPT, UPT, -UR8, UR6, URZ ;  /* 0x000000060804b290 */ /* 0x000fe4000fffe1ff */
[----:B------:R-:W-:Y:S02]  /*58b0*/  @!UP3 UIADD3 UR6, UPT, UPT, UR8, -UR6, URZ ;  /* 0x800000060806b290 */ /* 0x000fe4000fffe0ff */
[----:B------:R-:W-:Y:S02]  /*58c0*/  @!UP3 UIMAD UR16, UR4, UR5, UR16 ;  /* 0x000000050410b2a4 */ /* 0x000fe4000f8e0210 */
[----:B------:R-:W-:Y:S01]  /*58d0*/  @!UP3 UIMAD UR15, UR6, UR10, UR15 ;  /* 0x0000000a060fb2a4 */ /* 0x000fe2000f8e020f */
[----:B------:R-:W-:Y:S11]  /*58e0*/  BRA.U UP4, `(.L_x_98) ;  /* 0x0000000104107547 */ /* 0x000ff6000b800000 */
[----:B------:R-:W-:Y:S04]  /*58f0*/  MOV R0, UR38 ;  /* 0x0000002600007c02 */ /* 0x000fe80008000f00 */
[----:B------:R-:W-:Y:S04]  /*5900*/  SHF.L.U32 R9, R0, 0x1f, RZ ;  /* 0x0000001f00097819 */ /* 0x000fe800000006ff */
[----:B------:R-:W3:Y:S02]  /*5910*/  SYNCS.PHASECHK.TRANS64.TRYWAIT P2, [UR24+0x178], R9 ;  /* 0x00017809ff0075a7 */ /* 0x000ee40008041118 */
[----:B---3--:R-:W-:Y:S05]  /*5920*/  @!P2 BRA `(.L_x_99) ;  /* 0x00000044009ca947 */ /* 0x008fea0003800000 */
.L_x_98:
[----:B------:R-:W-:Y:S05]  /*5930*/  BRA.U !UP6, `(.L_x_100) ;  /* 0x000000010e387547 */ /* 0x000fea000b800000 */
[----:B------:R-:W-:Y:S01]  /*5940*/  UPLOP3.LUT UP1, UPT, UPT, UPT, UP5, 0x80, 0x8 ;  /* 0x000000000008789c */ /* 0x000fe20003f2f050 */
[----:B---3--:R-:W-:Y:S01]  /*5950*/  HFMA2 R0, -RZ, RZ, 0, 5.9604644775390625e-08 ;  /* 0x00000001ff007431 */ /* 0x008fe200000001ff */
[----:B------:R-:W3:Y:S01]  /*5960*/  LDCU.64 UR8, c[0x0][0x358] ;  /* 0x00006b00ff0877ac */ /* 0x000ee20008000a00 */
[----:B------:R-:W-:Y:S03]  /*5970*/  IMAD.MOV.U32 R87, RZ, RZ, 0x1 ;  /* 0x00000001ff577424 */ /* 0x000fe600078e00ff */
[----:B------:R-:W-:Y:S05]  /*5980*/  PLOP3.LUT P2, PT, PT, PT, UP1, 0x80, 0x8 ;  /* 0x000000000008781c */ /* 0x000fea0003f4f018 */
[----:B------:R-:W4:Y:S01]  /*5990*/  @UP1 LDCU.64 UR4, c[0x0][0x988] ;  /* 0x00013100ff0417ac */ /* 0x000f220008000a00 */
[----:B------:R-:W-:Y:S07]  /*59a0*/  @UP1 UIMAD UR6, UR54, UR28, URZ ;  /* 0x0000001c360612a4 */ /* 0x000fee000f8e02ff */
[----:B------:R-:W-:Y:S01]  /*59b0*/  @!P2 PRMT R87, R0, 0x7610, R87 ;  /* 0x000076100057a816 */ /* 0x000fe20000000057 */
[----:B----4-:R-:W-:Y:S06]  /*59c0*/  @UP1 UIMAD.WIDE UR4, UR6, 0x4, UR4 ;  /* 0x00000004060418a5 */ /* 0x010fec000f8e0204 */
[----:B------:R-:W-:Y:S01]  /*59d0*/  IMAD.U32 R14, RZ, RZ, UR4 ;  /* 0x00000004ff0e7e24 */ /* 0x000fe2000f8e00ff */
[----:B------:R-:W-:Y:S04]  /*59e0*/  MOV R15, UR5 ;  /* 0x00000005000f7c02 */ /* 0x000fe80008000f00 */
[----:B------:R-:W4:Y:S01]  /*59f0*/  @!UP1 LDCU UR4, c[0x0][0x980] ;  /* 0x00013000ff0497ac */ /* 0x000f220008000800 */
[----:B---3-5:R3:W5:Y:S02]  /*5a00*/  @P2 LDG.E R41, desc[UR8][R14.64] ;  /* 0x000000080e292981 */ /* 0x028764000c1e1900 */
[----:B---34-:R-:W-:Y:S07]  /*5a10*/  @!P2 IMAD.U32 R41, RZ, RZ, UR4 ;  /* 0x00000004ff29ae24 */ /* 0x018fee000f8e00ff */
.L_x_100:
[----:B-----5:R-:W-:Y:S01]  /*5a20*/  @!P1 FSETP.EQ.AND P3, PT, R41, RZ, PT ;  /* 0x000000ff2900920b */ /* 0x020fe20003f62000 */
[----:B------:R-:W-:Y:S01]  /*5a30*/  @!UPT UIADD3 URZ, UPT, UPT, URZ, URZ, URZ ;  /* 0x000000fffffff290 */ /* 0x000fe2000fffe0ff */
[----:B------:R-:W-:Y:S11]  /*5a40*/  @!P1 BRA `(.L_x_101) ;  /* 0x0000000000149947 */ /* 0x000ff60003800000 */
[----:B------:R-:W-:Y:S02]  /*5a50*/  LOP3.LUT P1, RZ, R87, 0xff, RZ, 0xc0, !PT ;  /* 0x000000ff57ff7812 */ /* 0x000fe4000782c0ff */
[----:B------:R-:W-:Y:S04]  /*5a60*/  PLOP3.LUT P3, PT, PT, PT, UP1, 0x80, 0x8 ;  /* 0x000000000008781c */ /* 0x000fe80003f6f018 */
[----:B------:R-:W-:Y:S07]  /*5a70*/  PLOP3.LUT P3, PT, P3, PT, PT, 0x8, 0x80 ;  /* 0x000000000080781c */ /* 0x000fee0001f6e170 */
[----:B------:R-:W-:Y:S11]  /*5a80*/  @P1 FSETP.EQ.AND P3, PT, R41, RZ, PT ;  /* 0x000000ff2900120b */ /* 0x000ff60003f62000 */
[----:B------:R-:W-:Y:S02]  /*5a90*/  @!UPT UIADD3 URZ, UPT, UPT, URZ, URZ, URZ ;  /* 0x000000fffffff290 */ /* 0x000fe4000fffe0ff */
.L_x_101:
[----:B------:R-:W-:Y:S01]  /*5aa0*/  ULEA UR7, UR26, UR24, 0x3 ;  /* 0x000000181a077291 */ /* 0x000fe2000f8e18ff */
[----:B---3--:R-:W-:Y:S01]  /*5ab0*/  SHF.L.U32 R9, R10, 0x1f, RZ ;  /* 0x0000001f0a097819 */ /* 0x008fe200000006ff */
[----:B------:R-:W-:Y:S02]  /*5ac0*/  USHF.L.U32 UR11, UR53, 0x7, URZ ;  /* 0x00000007350b7899 */ /* 0x000fe400080006ff */
[----:B------:R-:W-:Y:S02]  /*5ad0*/  UISETP.NE.AND UP0, UPT, UR40, 0x1, UPT ;  /* 0x000000012800788c */ /* 0x000fe4000bf05270 */
[----:B------:R-:W-:Y:S01]  /*5ae0*/  UIMAD.WIDE.U32 UR4, UR11, UR41, URZ ;  /* 0x000000290b0472a5 */ /* 0x000fe2000f8e00ff */
[----:B------:R-:W-:Y:S02]  /*5af0*/  ELECT P2, URZ, PT ;  /* 0x0000000000ff782f */ /* 0x000fe40003840000 */
[----:B------:R-:W3:Y:S02]  /*5b00*/  SYNCS.PHASECHK.TRANS64.TRYWAIT P1, [UR7+0x158], R9 ;  /* 0x00015809ff0075a7 */ /* 0x000ee40008021107 */
[----:B------:R-:W-:Y:S02]  /*5b10*/  PLOP3.LUT P2, PT, P3, P2, PT, 0xf2, 0x2f ;  /* 0x00000000002f781c */ /* 0x000fe40001f45e72 */
[----:B------:R-:W-:Y:S02]  /*5b20*/  UMOV UR4, UR5 ;  /* 0x0000000500047c82 */ /* 0x000fe40008000000 */
[----:B------:R-:W-:Y:S04]  /*5b30*/  USHF.R.U32.HI UR4, URZ, UR42, UR4 ;  /* 0x0000002aff047299 */ /* 0x000fe80008011604 */
[----:B------:R-:W-:Y:S02]  /*5b40*/  USEL UR12, UR11, UR4, !UP0 ;  /* 0x000000040b0c7287 */ /* 0x000fe4000c000000 */
[----:B------:R-:W-:Y:S02]  /*5b50*/  UISETP.NE.AND UP0, UPT, UR43, 0x1, UPT ;  /* 0x000000012b00788c */ /* 0x000fe4000bf05270 */
[----:B------:R-:W-:Y:S02]  /*5b60*/  UIMAD.WIDE.U32 UR4, UR12, UR44, URZ ;  /* 0x0000002c0c0472a5 */ /* 0x000fe4000f8e00ff */
[----:B------:R-:W-:Y:S01]  /*5b70*/  UIADD3 UR6, UPT, UPT, -UR12, URZ, URZ ;  /* 0x000000ff0c067290 */ /* 0x000fe2000fffe1ff */
[----:B------:R-:W-:Y:S03]  /*5b80*/  @!P2 IMAD.MOV.U32 R0, RZ, 0x20, RZ ;  /* 0x00000020ff00a824 */ /* 0x000fe600078e00ff */
[----:B------:R-:W-:Y:S01]  /*5b90*/  UIMAD UR11, UR40, UR6, UR11 ;  /* 0x00000006280b72a4 */ /* 0x000fe2000f8e020b */
[----:B------:R-:W-:Y:S01]  /*5ba0*/  @!P2 IMAD.MOV.U32 R0, RZ, 0x400, R0 ;  /* 0x00000400ff00a824 */ /* 0x000fe200078e0000 */
[----:B------:R-:W-:Y:S02]  /*5bb0*/  UMOV UR4, UR5 ;  /* 0x0000000500047c82 */ /* 0x000fe40008000000 */
[----:B------:R-:W-:Y:S04]  /*5bc0*/  USHF.R.U32.HI UR4, URZ, UR45, UR4 ;  /* 0x0000002dff047299 */ /* 0x000fe80008011604 */
[----:B------:R-:W-:Y:S02]  /*5bd0*/  USEL UR13, UR12, UR4, !UP0 ;  /* 0x000000040c0d7287 */ /* 0x000fe4000c000000 */
[----:B------:R-:W-:Y:S02]  /*5be0*/  UISETP.NE.AND UP0, UPT, UR46, 0x1, UPT ;  /* 0x000000012e00788c */ /* 0x000fe4000bf05270 */
[----:B------:R-:W-:Y:S07]  /*5bf0*/  UIMAD.WIDE.U32 UR4, UR13, UR47, URZ ;  /* 0x0000002f0d0472a5 */ /* 0x000fee000f8e00ff */
[----:B------:R-:W-:Y:S02]  /*5c00*/  UMOV UR4, UR5 ;  /* 0x0000000500047c82 */ /* 0x000fe40008000000 */
[----:B-1----:R-:W-:Y:S04]  /*5c10*/  USHF.R.U32.HI UR4, URZ, UR49, UR4 ;  /* 0x00000031ff047299 */ /* 0x002fe80008011604 */
[----:B------:R-:W-:Y:S02]  /*5c20*/  USEL UR14, UR13, UR4, !UP0 ;  /* 0x000000040d0e7287 */ /* 0x000fe4000c000000 */
[----:B------:R-:W-:Y:S02]  /*5c30*/  UIADD3 UR4, UPT, UPT, -UR13, URZ, URZ ;  /* 0x000000ff0d047290 */ /* 0x000fe4000fffe1ff */
[----:B------:R-:W-:Y:S02]  /*5c40*/  UIADD3 UR5, UPT, UPT, -UR14, URZ, URZ ;  /* 0x000000ff0e057290 */ /* 0x000fe4000fffe1ff */
[----:B------:R-:W-:Y:S02]  /*5c50*/  UIMAD UR12, UR43, UR4, UR12 ;  /* 0x000000042b0c72a4 */ /* 0x000fe4000f8e020c */
[----:B------:R-:W-:Y:S01]  /*5c60*/  UIMAD UR13, UR46, UR5, UR13 ;  /* 0x000000052e0d72a4 */ /* 0x000fe2000f8e020d */
[----:B---3--:R-:W-:Y:S11]  /*5c70*/  @!P1 BRA `(.L_x_102) ;  /* 0x0000004000e09947 */ /* 0x008ff60003800000 */
.L_x_204:
[----:B------:R-:W3:Y:S01]  /*5c80*/  S2UR UR50, SR_CgaCtaId ;  /* 0x00000000003279c3 */ /* 0x000ee20000008800 */
[----:B------:R-:W-:Y:S01]  /*5c90*/  @!P2 R2UR UR4, R0 ;  /* 0x000000000004a2ca */ /* 0x000fe200000e0000 */
[----:B------:R-:W-:Y:S01]  /*5ca0*/  VOTEU.ALL UP0, P2 ;  /* 0x0000000000ff7886 */ /* 0x000fe20001000000 */
[----:B-1----:R-:W-:Y:S02]  /*5cb0*/  @!P2 IADD3 R2, P1, PT, R12, 0x680, RZ ;  /* 0x000006800c02a810 */ /* 0x002fe40007f3e0ff */
[----:B------:R-:W-:Y:S02]  /*5cc0*/  @P0 SHF.R.U32.HI R4, RZ, 0x10, R5 ;  /* 0x00000010ff040819 */ /* 0x000fe40000011605 */
[----:B------:R-:W-:Y:S01]  /*5cd0*/  @!P2 R2UR UR6, R2 ;  /* 0x000000000206a2ca */ /* 0x000fe200000e0000 */
[----:B------:R-:W-:Y:S01]  /*5ce0*/  @!P2 IMAD.X R0, RZ, RZ, R13, P1 ;  /* 0x000000ffff00a224 */ /* 0x000fe200008e060d */
[----:B------:R-:W-:Y:S01]  /*5cf0*/  @!UP0 ULEA UR5, UR26, UR24, 0xd ;  /* 0x000000181a058291 */ /* 0x000fe2000f8e68ff */
[----:B------:R-:W-:Y:S03]  /*5d00*/  @P0 R2UR UR54, R4 ;  /* 0x00000000043602ca */ /* 0x000fe600000e0000 */
[----:B------:R-:W-:Y:S02]  /*5d10*/  @!UP0 UIADD3 UR8, UPT, UPT, UR5, 0x200, URZ ;  /* 0x0000020005088890 */ /* 0x000fe4000fffe0ff */
[----:B------:R-:W-:Y:S01]  /*5d20*/  @!UP0 UPRMT UR22, UR4, 0x5410, URZ ;  /* 0x0000541004168896 */ /* 0x000fe200080000ff */
[----:B------:R-:W-:Y:S01]  /*5d30*/  @!P2 R2UR UR4, R0 ;  /* 0x000000000004a2ca */ /* 0x000fe200000e0000 */
[----:B------:R-:W-:Y:S01]  /*5d40*/  UIADD3 UR5, UPT, UPT, UR26, 0x1, URZ ;  /* 0x000000011a057890 */ /* 0x000fe2000fffe0ff */
[----:B------:R-:W-:Y:S02]  /*5d50*/  @!P2 IMAD.MOV.U32 R0, RZ, RZ, 0x2000 ;  /* 0x00002000ff00a424 */ /* 0x000fe400078e00ff */
[----:B------:R-:W-:Y:S01]  /*5d60*/  IMAD.U32 R14, RZ, RZ, UR6 ;  /* 0x00000006ff0e7e24 */ /* 0x000fe2000f8e00ff */
[----:B------:R-:W-:Y:S04]  /*5d70*/  UISETP.NE.AND UP0, UPT, UR5, 0x3, UPT ;  /* 0x000000030500788c */ /* 0x000fe8000bf05270 */
[----:B------:R-:W-:Y:S01]  /*5d80*/  @!P2 R2UR UR20, R14 ;  /* 0x000000000e14a2ca */ /* 0x000fe200000e0000 */
[----:B------:R-:W-:Y:S02]  /*5d90*/  USEL UR5, UR5, URZ, UP0 ;  /* 0x000000ff05057287 */ /* 0x000fe40008000000 */
[----:B------:R-:W-:Y:S01]  /*5da0*/  USEL UR23, URZ, 0x1, UP0 ;  /* 0x00000001ff177887 */ /* 0x000fe20008000000 */
[----:B------:R-:W-:Y:S01]  /*5db0*/  IMAD.U32 R15, RZ, RZ, UR4 ;  /* 0x00000004ff0f7e24 */ /* 0x000fe2000f8e00ff */
[----:B------:R-:W-:Y:S01]  /*5dc0*/  UIADD3 UR4, UPT, UPT, UR7, 0x140, URZ ;  /* 0x0000014007047890 */ /* 0x000fe2000fffe0ff */
[----:B------:R-:W-:Y:S03]  /*5dd0*/  VOTEU.ALL UP0, P2 ;  /* 0x0000000000ff7886 */ /* 0x000fe60001000000 */
[----:B------:R-:W-:Y:S01]  /*5de0*/  @!P2 R2UR UR21, R15 ;  /* 0x000000000f15a2ca */ /* 0x000fe200000e0000 */
[----:B---3--:R-:W-:Y:S01]  /*5df0*/  UPRMT UR6, UR50, 0x654, UR4 ;  /* 0x0000065432067896 */ /* 0x008fe20008000004 */
[----:B------:R-:W-:Y:S01]  /*5e00*/  LOP3.LUT R10, R10, UR23, RZ, 0x3c, !PT ;  /* 0x000000170a0a7c12 */ /* 0x000fe2000f8e3cff */
[----:B------:R-:W-:Y:S01]  /*5e10*/  @!UP0 UMOV UR9, UR4 ;  /* 0x0000000400098c82 */ /* 0x000fe20008000000 */
[----:B------:R-:W-:Y:S01]  /*5e20*/  @!UP0 UMOV UR10, UR25 ;  /* 0x00000019000a8c82 */ /* 0x000fe20008000000 */
[----:B------:R-:W-:Y:S01]  /*5e30*/  ULEA UR4, UR5, UR24, 0x3 ;  /* 0x0000001805047291 */ /* 0x000fe2000f8e18ff */
[----:B------:R-:W-:Y:S07]  /*5e40*/  SHF.L.U32 R9, R10, 0x1f, RZ ;  /* 0x0000001f0a097819 */ /* 0x000fee00000006ff */
[----:B------:R1:W-:Y:S01]  /*5e50*/  @!UP0 UTMALDG.5D.IM2COL [UR8], [UR20], UR22 ;  /* 0x00000008140083b4 */ /* 0x0003e20008060016 */
[----:B------:R1:W-:Y:S01]  /*5e60*/  @!P2 SYNCS.ARRIVE.TRANS64.RED.A0TR RZ, [UR7+0x140], R0 ;  /* 0x00014000ffffa9a7 */ /* 0x0003e20008300407 */
[----:B------:R-:W-:Y:S01]  /*5e70*/  SYNCS.ARRIVE.TRANS64.RED.A1T0 RZ, [UR6], RZ ;  /* 0x000000ffffff79a7 */ /* 0x000fe20008100406 */
[----:B------:R-:W3:Y:S02]  /*5e80*/  SYNCS.PHASECHK.TRANS64.TRYWAIT P1, [UR4+0x158], R9 ;  /* 0x00015809ff0075a7 */ /* 0x000ee40008021104 */
[----:B-1-3--:R-:W-:Y:S05]  /*5e90*/  @!P1 BRA `(.L_x_103) ;  /* 0x0000004000709947 */ /* 0x00afea0003800000 */
.L_x_206:
[----:B------:R-:W3:Y:S01]  /*5ea0*/  S2UR UR50, SR_CgaCtaId ;  /* 0x00000000003279c3 */ /* 0x000ee20000008800 */
[----:B------:R-:W-:Y:S01]  /*5eb0*/  UIADD3 UR6, UPT, UPT, UR5, 0x1, URZ ;  /* 0x0000000105067890 */ /* 0x000fe2000fffe0ff */
[----:B-1----:R-:W-:Y:S01]  /*5ec0*/  @!P2 IMAD.MOV.U32 R0, RZ, 0x20, RZ ;  /* 0x00000020ff00a824 */ /* 0x002fe200078e00ff */
[----:B------:R-:W-:Y:S01]  /*5ed0*/  UPLOP3.LUT UP4, UPT, UPT, UPT, UPT, 0x80, 0x8 ;  /* 0x000000000008789c */ /* 0x000fe20003f8f070 */
[----:B------:R-:W-:Y:S01]  /*5ee0*/  @!P2 IADD3 R2, P0, PT, R12, 0x680, RZ ;  /* 0x000006800c02a810 */ /* 0x000fe20007f1e0ff */
[----:B------:R-:W-:Y:S01]  /*5ef0*/  UISETP.NE.AND UP0, UPT, UR6, 0x3, UPT ;  /* 0x000000030600788c */ /* 0x000fe2000bf05270 */
[----:B------:R-:W-:Y:S01]  /*5f00*/  @!P2 IMAD.MOV.U32 R0, RZ, 0x400, R0 ;  /* 0x00000400ff00a824 */ /* 0x000fe200078e0000 */
[----:B------:R-:W-:Y:S02]  /*5f10*/  R2UR UR23, R92 ;  /* 0x000000005c1772ca */ /* 0x000fe400000e0000 */
[----:B------:R-:W-:Y:S01]  /*5f20*/  USEL UR26, UR6, URZ, UP0 ;  /* 0x000000ff061a7287 */ /* 0x000fe20008000000 */
[----:B------:R-:W-:Y:S01]  /*5f30*/  R2UR UR22, R93 ;  /* 0x000000005d1672ca */ /* 0x000fe200000e0000 */
[----:B------:R-:W-:Y:S01]  /*5f40*/  USEL UR21, URZ, 0x1, UP0 ;  /* 0x00000001ff157887 */ /* 0x000fe20008000000 */
[----:B------:R-:W-:Y:S01]  /*5f50*/  @!P2 R2UR UR6, R0 ;  /* 0x000000000006a2ca */ /* 0x000fe200000e0000 */
[----:B------:R-:W-:Y:S01]  /*5f60*/  VOTEU.ALL UP0, P2 ;  /* 0x0000000000ff7886 */ /* 0x000fe20001000000 */
[----:B------:R-:W-:Y:S01]  /*5f70*/  @!P2 IMAD.X R0, RZ, RZ, R13, P0 ;  /* 0x000000ffff00a224 */ /* 0x000fe200000e060d */
[----:B------:R-:W-:Y:S02]  /*5f80*/  LOP3.LUT R8, R8, 0x1, RZ, 0x3c, !PT ;  /* 0x0000000108087812 */ /* 0x000fe400078e3cff */
[----:B------:R-:W-:Y:S01]  /*5f90*/  LOP3.LUT R10, R10, UR21, RZ, 0x3c, !PT ;  /* 0x000000150a0a7c12 */ /* 0x000fe2000f8e3cff */
[----:B------:R-:W-:Y:S02]  /*5fa0*/  @!UP0 ULEA UR5, UR5, UR24, 0xd ;  /* 0x0000001805058291 */ /* 0x000fe4000f8e68ff */
[----:B------:R-:W-:Y:S02]  /*5fb0*/  @!UP0 UIADD3 UR10, UPT, UPT, UR25, 0x20, URZ ;  /* 0x00000020190a8890 */ /* 0x000fe4000fffe0ff */
[----:B------:R-:W-:Y:S02]  /*5fc0*/  @!UP0 UIADD3 UR8, UPT, UPT, UR5, 0x200, URZ ;  /* 0x0000020005088890 */ /* 0x000fe4000fffe0ff */
[----:B------:R-:W-:Y:S01]  /*5fd0*/  UIADD3 UR23, UPT, UPT, UR15, UR23, URZ ;  /* 0x000000170f177290 */ /* 0x000fe2000fffe0ff */
[----:B------:R-:W-:Y:S01]  /*5fe0*/  @!P2 R2UR UR5, R0 ;  /* 0x000000000005a2ca */ /* 0x000fe200000e0000 */
[----:B------:R-:W-:Y:S01]  /*5ff0*/  @!UP0 UPRMT UR20, UR6, 0x5410, URZ ;  /* 0x0000541006148896 */ /* 0x000fe200080000ff */
[----:B------:R-:W-:Y:S01]  /*6000*/  @!P2 R2UR UR6, R2 ;  /* 0x000000000206a2ca */ /* 0x000fe200000e0000 */
[----:B------:R-:W-:Y:S01]  /*6010*/  VOTEU.ALL UP0, P2 ;  /* 0x0000000000ff7886 */ /* 0x000fe20001000000 */
[----:B------:R-:W-:Y:S09]  /*6020*/  UIADD3 UR53, UPT, UPT, UR16, UR22, URZ ;  /* 0x0000001610357290 */ /* 0x000ff2000fffe0ff */
[----:B------:R-:W-:Y:S01]  /*6030*/  IMAD.U32 R5, RZ, RZ, UR5 ;  /* 0x00000005ff057e24 */ /* 0x000fe2000f8e00ff */
[----:B------:R-:W-:Y:S01]  /*6040*/  UIADD3 UR5, UPT, UPT, UR4, 0x140, URZ ;  /* 0x0000014004057890 */ /* 0x000fe2000fffe0ff */
[----:B------:R-:W-:Y:S03]  /*6050*/  IMAD.U32 R4, RZ, RZ, UR6 ;  /* 0x00000006ff047e24 */ /* 0x000fe6000f8e00ff */
[----:B------:R-:W-:Y:S02]  /*6060*/  @!P2 R2UR UR7, R5 ;  /* 0x000000000507a2ca */ /* 0x000fe400000e0000 */
[----:B------:R-:W-:Y:S01]  /*6070*/  @!P2 R2UR UR6, R4 ;  /* 0x000000000406a2ca */ /* 0x000fe200000e0000 */
[----:B------:R-:W-:Y:S01]  /*6080*/  @!UP0 UMOV UR9, UR5 ;  /* 0x0000000500098c82 */ /* 0x000fe20008000000 */
[----:B---3--:R-:W-:Y:S11]  /*6090*/  UPRMT UR5, UR50, 0x654, UR5 ;  /* 0x0000065432057896 */ /* 0x008ff60008000005 */
[----:B------:R3:W-:Y:S01]  /*60a0*/  @!UP0 UTMALDG.5D.IM2COL [UR8], [UR6], UR20 ;  /* 0x00000008060083b4 */ /* 0x0007e20008060014 */
[----:B------:R3:W-:Y:S01]  /*60b0*/  @!P2 SYNCS.ARRIVE.TRANS64.RED.A0TR RZ, [UR4+0x140], R3 ;  /* 0x00014003ffffa9a7 */ /* 0x0007e20008300404 */
[----:B------:R-:W-:Y:S01]  /*60c0*/  SYNCS.ARRIVE.TRANS64.RED.A1T0 RZ, [UR5], RZ ;  /* 0x000000ffffff79a7 */ /* 0x000fe20008100405 */
[----:B------:R-:W-:Y:S05]  /*60d0*/  BRA.U UP2, `(.L_x_104) ;  /* 0xfffffff102907547 */ /* 0x000fea000b83ffff */
[----:B------:R-:W-:Y:S01]  /*60e0*/  UIADD3 UR24, UPT, UPT, UR24, 0x158, URZ ;  /* 0x0000015818187890 */ /* 0x000fe2000fffe0ff */
[----:B---3--:R-:W-:-:S03]  /*60f0*/  SHF.L.U32 R3, R10, 0x1f, RZ ;  /* 0x0000001f0a037819 */ /* 0x008fc600000006ff */
[----:B------:R-:W-:-:S09]  /*6100*/  ULEA UR4, UR26, UR24, 0x3 ;  /* 0x000000181a047291 */ /* 0x000fd2000f8e18ff */
[----:B------:R-:W1:Y:S02]  /*6110*/  SYNCS.PHASECHK.TRANS64.TRYWAIT P0, [UR4], R3 ;  /* 0x00000003ff0075a7 */ /* 0x000e640008001104 */
[----:B-1----:R-:W-:Y:S05]  /*6120*/  @!P0 BRA `(.L_x_105) ;  /* 0x0000003c00e48947 */ /* 0x002fea0003800000 */
.L_x_208:
[----:B------:R-:W-:-:S04]  /*6130*/  UIADD3 UR4, UPT, UPT, UR26, 0x1, URZ ;  /* 0x000000011a047890 */ /* 0x000fc8000fffe0ff */
[----:B------:R-:W-:-:S04]  /*6140*/  UISETP.NE.AND UP0, UPT, UR4, 0x3, UPT ;  /* 0x000000030400788c */ /* 0x000fc8000bf05270 */
[----:B------:R-:W-:Y:S02]  /*6150*/  USEL UR6, URZ, 0x1, UP0 ;  /* 0x00000001ff067887 */ /* 0x000fe40008000000 */
[----:B------:R-:W-:-:S04]  /*6160*/  USEL UR4, UR4, URZ, UP0 ;  /* 0x000000ff04047287 */ /* 0x000fc80008000000 */
[----:B------:R-:W-:Y:S01]  /*6170*/  ULEA UR5, UR4, UR24, 0x3 ;  /* 0x0000001804057291 */ /* 0x000fe2000f8e18ff */
[----:B------:R-:W-:-:S04]  /*6180*/  LOP3.LUT R10, R10, UR6, RZ, 0x3c, !PT ;  /* 0x000000060a0a7c12 */ /* 0x000fc8000f8e3cff */
[----:B-1----:R-:W-:-:S04]  /*6190*/  SHF.L.U32 R3, R10, 0x1f, RZ ;  /* 0x0000001f0a037819 */ /* 0x002fc800000006ff */
[----:B------:R-:W1:Y:S02]  /*61a0*/  SYNCS.PHASECHK.TRANS64.TRYWAIT P0, [UR5], R3 ;  /* 0x00000003ff0075a7 */ /* 0x000e640008001105 */
[----:B-1----:R-:W-:Y:S05]  /*61b0*/  @!P0 BRA `(.L_x_106) ;  /* 0x0000003c00d88947 */ /* 0x002fea0003800000 */
.L_x_210:
[----:B------:R-:W-:-:S04]  /*61c0*/  UIADD3 UR4, UPT, UPT, UR4, 0x1, URZ ;  /* 0x0000000104047890 */ /* 0x000fc8000fffe0ff */
[----:B------:R-:W-:-:S04]  /*61d0*/  UISETP.NE.AND UP0, UPT, UR4, 0x3, UPT ;  /* 0x000000030400788c */ /* 0x000fc8000bf05270 */
[----:B------:R-:W-:Y:S02]  /*61e0*/  USEL UR5, URZ, 0x1, UP0 ;  /* 0x00000001ff057887 */ /* 0x000fe40008000000 */
[----:B------:R-:W-:-:S04]  /*61f0*/  USEL UR4, UR4, URZ, UP0 ;  /* 0x000000ff04047287 */ /* 0x000fc80008000000 */
[----:B------:R-:W-:Y:S01]  /*6200*/  ULEA UR4, UR4, UR24, 0x3 ;  /* 0x0000001804047291 */ /* 0x000fe2000f8e18ff */
[----:B-1----:R-:W-:-:S04]  /*6210*/  LOP3.LUT R3, R10, UR5, RZ, 0x3c, !PT ;  /* 0x000000050a037c12 */ /* 0x002fc8000f8e3cff */
[----:B------:R-:W-:Y:S01]  /*6220*/  SHF.L.U32 R3, R3, 0x1f, RZ ;  /* 0x0000001f03037819 */ /* 0x000fe200000006ff */
[----:B------:R-:W-:-:S07]  /*6230*/  IMAD.U32 R0, RZ, RZ, UR4 ;  /* 0x00000004ff007e24 */ /* 0x000fce000f8e00ff */
.L_x_107:
[----:B-1----:R1:W3:Y:S02]  /*6240*/  SYNCS.PHASECHK.TRANS64.TRYWAIT P0, [R0+URZ], R3 ;  /* 0x00000003000075a7 */ /* 0x0022e400080011ff */
[----:B---3--:R-:W-:Y:S05]  /*6250*/  @!P0 NANOSLEEP.SYNCS 0x989680 ;  /* 0x009896800000895d */ /* 0x008fea0003900000 */
[----:B------:R-:W3:Y:S02]  /*6260*/  @!P0 SYNCS.PHASECHK.TRANS64 P0, [R0+URZ], R3 ;  /* 0x00000003000085a7 */ /* 0x000ee400080010ff */
[----:B--23--:R-:W-:Y:S05]  /*6270*/  @P0 EXIT ;  /* 0x000000000000094d */ /* 0x00cfea0003800000 */
[----:B------:R-:W-:Y:S05]  /*6280*/  BRA `(.L_x_107) ;  /* 0xfffffffc00ec7947 */ /* 0x000fea000383ffff */
.L_x_95:
[----:B------:R-:W-:-:S06]  /*6290*/  UISETP.GE.AND UP0, UPT, UR18, 0x4, UPT ;  /* 0x000000041200788c */ /* 0x000fcc000bf06270 */
[----:B------:R-:W-:-:S13]  /*62a0*/  PLOP3.LUT P0, PT, PT, PT, UP0, 0x80, 0x8 ;  /* 0x000000000008781c */ /* 0x000fda0003f0f008 */
[----:B-1----:R-:W-:Y:S05]  /*62b0*/  @!P0 EXIT ;  /* 0x000000000000894d */ /* 0x002fea0003800000 */
[----:B------:R-:W1:Y:S08]  /*62c0*/  S2UR UR4, SR_CgaCtaId ;  /* 0x00000000000479c3 */ /* 0x000e700000008800 */
[----:B------:R-:W-:Y:S01]  /*62d0*/  BAR.SYNC.DEFER_BLOCKING 0x6, 0xa0 ;  /* 0x0182800000007b1d */ /* 0x000fe20000010000 */
[C---:B------:R-:W-:Y:S01]  /*62e0*/  IMAD.SHL.U32 R5, R95.reuse, 0x20, RZ ;  /* 0x000000205f057824 */ /* 0x040fe200078e00ff */
[C---:B------:R-:W-:Y:S01]  /*62f0*/  LOP3.LUT R96, R95.reuse, 0x2, RZ, 0xc0, !PT ;  /* 0x000000025f607812 */ /* 0x040fe200078ec0ff */
[C---:B------:R-:W-:Y:S01]  /*6300*/  IMAD.SHL.U32 R98, R95.reuse, 0x4, RZ ;  /* 0x000000045f627824 */ /* 0x040fe200078e00ff */
[C---:B------:R-:W-:Y:S01]  /*6310*/  LOP3.LUT R86, R95.reuse, 0x60, RZ, 0xc0, !PT ;  /* 0x000000605f567812 */ /* 0x040fe200078ec0ff */
[----:B------:R-:W-:Y:S01]  /*6320*/  IMAD.U32 R37, R95, 0x10000, RZ ;  /* 0x000100005f257824 */ /* 0x000fe200078e00ff */
[----:B------:R-:W-:-:S02]  /*6330*/  UMOV UR50, 0x400 ;  /* 0x0000040000327882 */ /* 0x000fc40000000000 */
[----:B------:R-:W2:Y:S01]  /*6340*/  LDC.64 R78, c[0x0][0x9b0] ;  /* 0x00026c00ff4e7b82 */ /* 0x000ea20000000a00 */
[----:B------:R-:W-:Y:S01]  /*6350*/  LOP3.LUT R7, R5, 0xc0, RZ, 0xc0, !PT ;  /* 0x000000c005077812 */ /* 0x000fe200078ec0ff */
[----:B------:R-:W-:Y:S01]  /*6360*/  IMAD.MOV.U32 R36, RZ, RZ, RZ ;  /* 0x000000ffff247224 */ /* 0x000fe200078e00ff */
[----:B------:R-:W-:Y:S02]  /*6370*/  LOP3.LUT R95, R95, 0x4, RZ, 0xc0, !PT ;  /* 0x000000045f5f7812 */ /* 0x000fe400078ec0ff */
[----:B------:R-:W-:Y:S02]  /*6380*/  CS2R R84, SRZ ;  /* 0x0000000000547805 */ /* 0x000fe4000001ff00 */
[----:B------:R-:W-:Y:S01]  /*6390*/  LOP3.LUT R98, R7, 0x18, R98, 0xf8, !PT ;  /* 0x0000001807627812 */ /* 0x000fe200078ef862 */
[----:B------:R-:W-:Y:S01]  /*63a0*/  IMAD.MOV R96, RZ, RZ, -R96 ;  /* 0x000000ffff607224 */ /* 0x000fe200078e0a60 */
[----:B------:R-:W-:Y:S01]  /*63b0*/  IADD3 R97, PT, PT, -R95, 0x2, RZ ;  /* 0x000000025f617810 */ /* 0x000fe20007ffe1ff */
[----:B------:R-:W3:Y:S01]  /*63c0*/  LDC.64 R76, c[0x0][0x9a8] ;  /* 0x00026a00ff4c7b82 */ /* 0x000ee20000000a00 */
[----:B------:R-:W-:Y:S01]  /*63d0*/  LOP3.LUT R98, R98, 0xf20, R5, 0xf8, !PT ;  /* 0x00000f2062627812 */ /* 0x000fe200078ef805 */
[----:B------:R-:W-:Y:S01]  /*63e0*/  IMAD.MOV R95, RZ, RZ, -R95 ;  /* 0x000000ffff5f7224 */ /* 0x000fe200078e0a5f */
[----:B------:R-:W-:Y:S01]  /*63f0*/  LOP3.LUT R37, R37, 0x600000, RZ, 0xc0, !PT ;  /* 0x0060000025257812 */ /* 0x000fe200078ec0ff */
[----:B------:R-:W-:Y:S01]  /*6400*/  IMAD.SHL.U32 R97, R97, 0x10, RZ ;  /* 0x0000001061617824 */ /* 0x000fe200078e00ff */
[----:B------:R-:W-:Y:S01]  /*6410*/  UMOV UR56, 0x1 ;  /* 0x0000000100387882 */ /* 0x000fe20000000000 */
[----:B------:R-:W-:Y:S01]  /*6420*/  UMOV UR51, URZ ;  /* 0x000000ff00337c82 */ /* 0x000fe20008000000 */
[----:B------:R-:W4:Y:S01]  /*6430*/  LDCU UR48, c[0x0][0xc0c] ;  /* 0x00018180ff3077ac */ /* 0x000f220008000800 */
[----:B-1----:R-:W-:Y:S01]  /*6440*/  ULEA UR50, UR4, UR50, 0x18 ;  /* 0x0000003204327291 */ /* 0x002fe2000f8ec0ff */
[----:B------:R-:W1:Y:S01]  /*6450*/  LDCU UR4, c[0x0][0x370] ;  /* 0x00006e00ff0477ac */ /* 0x000e620008000800 */
[----:B------:R-:W2:Y:S07]  /*6460*/  LDCU UR38, c[0x0][0xc30] ;  /* 0x00018600ff2677ac */ /* 0x000eae0008000800 */
[----:B------:R-:W4:Y:S01]  /*6470*/  LDS R2, [UR50+0x1d0] ;  /* 0x0001d032ff027984 */ /* 0x000f220008000800 */
[----:B------:R-:W2:Y:S01]  /*6480*/  LDCU.64 UR58, c[0x0][0x988] ;  /* 0x00013100ff3a77ac */ /* 0x000ea20008000a00 */
[----:B------:R-:W2:Y:S01]  /*6490*/  LDCU.64 UR46, c[0x0][0xc28] ;  /* 0x00018500ff2e77ac */ /* 0x000ea20008000a00 */
[----:B------:R-:W2:Y:S01]  /*64a0*/  LDCU.128 UR60, c[0x0][0xc10] ;  /* 0x00018200ff3c77ac */ /* 0x000ea20008000c00 */
[----:B-1----:R-:W-:Y:S01]  /*64b0*/  IMAD.U32 R91, RZ, RZ, UR4 ;  /* 0x00000004ff5b7e24 */ /* 0x002fe2000f8e00ff */
[----:B------:R-:W1:Y:S01]  /*64c0*/  LDCU.64 UR4, c[0x0][0x990] ;  /* 0x00013200ff0477ac */ /* 0x000e620008000a00 */
[----:B------:R-:W2:Y:S01]  /*64d0*/  LDCU UR57, c[0x0][0x374] ;  /* 0x00006e80ff3977ac */ /* 0x000ea20008000800 */
[----:B------:R-:W-:Y:S01]  /*64e0*/  UMOV UR55, URZ ;  /* 0x000000ff00377c82 */ /* 0x000fe20008000000 */
[----:B------:R-:W-:Y:S01]  /*64f0*/  UMOV UR52, URZ ;  /* 0x000000ff00347c82 */ /* 0x000fe20008000000 */
[----:B-1----:R-:W-:Y:S01]  /*6500*/  IMAD.U32 R90, RZ, RZ, UR4 ;  /* 0x00000004ff5a7e24 */ /* 0x002fe2000f8e00ff */
[----:B------:R-:W-:Y:S01]  /*6510*/  UIADD3 UR4, UPT, UPT, UR50, 0x200, URZ ;  /* 0x0000020032047890 */ /* 0x000fe2000fffe0ff */
[----:B------:R-:W-:-:S05]  /*6520*/  IMAD.U32 R89, RZ, RZ, UR5 ;  /* 0x00000005ff597e24 */ /* 0x000fca000f8e00ff */
[----:B------:R-:W-:Y:S01]  /*6530*/  IMAD.U32 R0, RZ, RZ, UR4 ;  /* 0x00000004ff007e24 */ /* 0x000fe2000f8e00ff */
[----:B------:R-:W-:Y:S01]  /*6540*/  LEA R98, R98, UR4, 0x1 ;  /* 0x0000000462627c11 */ /* 0x000fe2000f8e08ff */
[C---:B----4-:R-:W-:Y:S01]  /*6550*/  VIADD R3, R2.reuse, 0x40 ;  /* 0x0000004002037836 */ /* 0x050fe20000000000 */
[----:B------:R-:W-:-:S04]  /*6560*/  LOP3.LUT R2, R2, 0xffff, RZ, 0xc0, !PT ;  /* 0x0000ffff02027812 */ /* 0x000fc800078ec0ff */
[----:B------:R-:W-:-:S05]  /*6570*/  LOP3.LUT R3, R3, 0xffff, RZ, 0xc0, !PT ;  /* 0x0000ffff03037812 */ /* 0x000fca00078ec0ff */
[----:B--23--:R1:W-:Y:S02]  /*6580*/  STL.64 [R1], R2 ;  /* 0x0000000201007387 */ /* 0x00c3e40000100a00 */
.L_x_138:
[----:B-1----:R-:W-:Y:S04]  /*6590*/  SHF.L.U32 R3, R84, 0x1f, RZ ;  /* 0x0000001f54037819 */ /* 0x002fe800000006ff */
[----:B------:R-:W1:Y:S02]  /*65a0*/  SYNCS.PHASECHK.TRANS64.TRYWAIT P0, [UR50+0x180], R3 ;  /* 0x00018003ff0075a7 */ /* 0x000e640008001132 */
[----:B-1----:R-:W-:Y:S05]  /*65b0*/  @!P0 BRA `(.L_x_108) ;  /* 0x0000003800f08947 */ /* 0x002fea0003800000 */
.L_x_212:
[----:B------:R-:W-:Y:S01]  /*65c0*/  LEA R2, R36, UR49, 0x2 ;  /* 0x0000003124027c11 */ /* 0x000fe2000f8e10ff */
        /* <DEDUP_REMOVED lines=9> */
[----:B------:R-:W-:Y:S09]  /*6660*/  UPRMT UR4, URZ, 0x654, UR4 ;  /* 0x00000654ff047896 */ /* 0x000ff20008000004 */
[----:B---3--:R-:W-:Y:S01]  /*6670*/  SYNCS.ARRIVE.TRANS64.RED.A1T0 RZ, [UR4], RZ ;  /* 0x000000ffffff79a7 */ /* 0x008fe20008100404 */
[----:B------:R-:W5:Y:S01]  /*6680*/  LDL R2, [R2] ;  /* 0x0000000002027983 */ /* 0x000f620000100800 */
[----:B--2---:R-:W-:Y:S11]  /*6690*/  LOP3.LUT P0, RZ, R6, 0x1, RZ, 0xc0, !PT ;  /* 0x0000000106ff7812 */ /* 0x004ff6000780c0ff */
[----:B------:R-:W-:Y:S02]  /*66a0*/  @!UPT UIADD3 URZ, UPT, UPT, URZ, URZ, URZ ;  /* 0x000000fffffff290 */ /* 0x000fe4000fffe0ff */
[----:B------:R-:W-:Y:S01]  /*66b0*/  VOTEU.ANY UP1, P0 ;  /* 0x0000000000ff7886 */ /* 0x000fe20000020100 */
[----:B------:R-:W-:Y:S01]  /*66c0*/  PLOP3.LUT P0, PT, PT, PT, UP1, 0x80, 0x8 ;  /* 0x000000000008781c */ /* 0x000fe20003f0f018 */
[----:B------:R-:W-:Y:S06]  /*66d0*/  UP2UR UR4, UPR, URZ, 0x2 ;  /* 0x00000002ff047883 */ /* 0x000fec0008000000 */
[----:B------:R-:W-:Y:S06]  /*66e0*/  IMAD.U32 R110, RZ, RZ, UR4 ;  /* 0x00000004ff6e7e24 */ /* 0x000fec000f8e00ff */
[----:B-1----:R-:W-:Y:S02]  /*66f0*/  @P0 MOV R3, R4 ;  /* 0x0000000400030202 */ /* 0x002fe40000000f00 */
[----:B------:R-:W-:Y:S02]  /*6700*/  @P0 LOP3.LUT R0, R5, 0xffff, RZ, 0xc0, !PT ;  /* 0x0000ffff05000812 */ /* 0x000fe400078ec0ff */
[----:B------:R-:W-:Y:S02]  /*6710*/  @P0 R2UR UR5, R3 ;  /* 0x00000000030502ca */ /* 0x000fe400000e0000 */
[----:B------:R-:W-:Y:S11]  /*6720*/  @P0 R2UR UR4, R0 ;  /* 0x00000000000402ca */ /* 0x000ff600000e0000 */
[----:B------:R-:W-:Y:S02]  /*6730*/  @UP1 UMOV UR37, UR5 ;  /* 0x0000000500251c82 */ /* 0x000fe40008000000 */
[----:B------:R-:W-:Y:S01]  /*6740*/  @UP1 UMOV UR36, UR4 ;  /* 0x0000000400241c82 */ /* 0x000fe20008000000 */
[----:B------:R-:W-:Y:S05]  /*6750*/  BRA.U !UP0, `(.L_x_109) ;  /* 0x0000000108d07547 */ /* 0x000fea000b800000 */
[----:B------:R-:W1:Y:S01]  /*6760*/  LDCU UR14, c[0x0][0xc20] ;  /* 0x00018400ff0e77ac */ /* 0x000e620008000800 */
[----:B------:R-:W-:Y:S01]  /*6770*/  R2UR UR9, R91 ;  /* 0x000000005b0972ca */ /* 0x000fe200000e0000 */
[----:B------:R-:W-:Y:S02]  /*6780*/  UIMAD.WIDE.U32 UR4, UR57, UR63, URZ ;  /* 0x0000003f390472a5 */ /* 0x000fe4000f8e00ff */
[----:B------:R-:W-:Y:S02]  /*6790*/  UIMAD.WIDE.U32 UR10, UR36, UR63, URZ ;  /* 0x0000003f240a72a5 */ /* 0x000fe4000f8e00ff */
[----:B------:R-:W-:Y:S02]  /*67a0*/  UISETP.NE.AND UP0, UPT, UR62, 0x1, UPT ;  /* 0x000000013e00788c */ /* 0x000fe4000bf05270 */
[----:B------:R-:W-:Y:S02]  /*67b0*/  UISETP.NE.AND UP1, UPT, UR48, 0x1, UPT ;  /* 0x000000013000788c */ /* 0x000fe4000bf25270 */
[----:B------:R-:W-:Y:S04]  /*67c0*/  UISETP.NE.AND UP2, UPT, UR39, 0x1, UPT ;  /* 0x000000012700788c */ /* 0x000fe8000bf45270 */
[----:B------:R-:W-:Y:S02]  /*67d0*/  UIMAD.WIDE.U32 UR6, UR9, UR60, URZ ;  /* 0x0000003c090672a5 */ /* 0x000fe4000f8e00ff */
[----:B------:R-:W-:Y:S01]  /*67e0*/  UIMAD.WIDE.U32 UR12, UR37, UR60, URZ ;  /* 0x0000003c250c72a5 */ /* 0x000fe2000f8e00ff */
[----:B------:R-:W-:Y:S02]  /*67f0*/  UMOV UR4, UR5 ;  /* 0x0000000500047c82 */ /* 0x000fe40008000000 */
[----:B-1----:R-:W-:Y:S02]  /*6800*/  USHF.R.U32.HI UR8, URZ, UR14, UR4 ;  /* 0x0000000eff087299 */ /* 0x002fe40008011604 */
[----:B------:R-:W-:Y:S01]  /*6810*/  UMOV UR6, UR11 ;  /* 0x0000000b00067c82 */ /* 0x000fe20008000000 */
[----:B------:R-:W-:Y:S02]  /*6820*/  UMOV UR4, UR7 ;  /* 0x0000000700047c82 */ /* 0x000fe40008000000 */
[----:B------:R-:W-:Y:S02]  /*6830*/  USHF.R.U32.HI UR5, URZ, UR61, UR4 ;  /* 0x0000003dff057299 */ /* 0x000fe40008011604 */
[----:B------:R-:W-:Y:S02]  /*6840*/  USEL UR4, UR57, UR8, !UP0 ;  /* 0x0000000839047287 */ /* 0x000fe4000c000000 */
[----:B------:R-:W-:Y:S02]  /*6850*/  USHF.R.U32.HI UR8, URZ, UR14, UR6 ;  /* 0x0000000eff087299 */ /* 0x000fe40008011606 */
[----:B------:R-:W-:Y:S02]  /*6860*/  UIMAD.WIDE.U32 UR6, UR4, UR46, URZ ;  /* 0x0000002e040672a5 */ /* 0x000fe4000f8e00ff */
[----:B------:R-:W-:Y:S02]  /*6870*/  USEL UR9, UR9, UR5, !UP1 ;  /* 0x0000000509097287 */ /* 0x000fe4000c800000 */
[----:B------:R-:W-:Y:S02]  /*6880*/  USEL UR8, UR36, UR8, !UP0 ;  /* 0x0000000824087287 */ /* 0x000fe4000c000000 */
[----:B------:R-:W-:Y:S01]  /*6890*/  UIMAD.WIDE.U32 UR10, UR9, UR46, URZ ;  /* 0x0000002e090a72a5 */ /* 0x000fe2000f8e00ff */
[----:B------:R-:W-:Y:S01]  /*68a0*/  UMOV UR6, UR7 ;  /* 0x0000000700067c82 */ /* 0x000fe20008000000 */
[----:B------:R-:W-:Y:S01]  /*68b0*/  UMOV UR5, UR13 ;  /* 0x0000000d00057c82 */ /* 0x000fe20008000000 */
[----:B------:R-:W-:Y:S02]  /*68c0*/  @UP2 USHF.R.U32.HI UR4, URZ, UR47, UR6 ;  /* 0x0000002fff042299 */ /* 0x000fe40008011606 */
[----:B------:R-:W-:Y:S02]  /*68d0*/  USHF.R.U32.HI UR5, URZ, UR61, UR5 ;  /* 0x0000003dff057299 */ /* 0x000fe40008011605 */
[----:B------:R-:W-:Y:S02]  /*68e0*/  UIMAD UR4, UR39, UR4, URZ ;  /* 0x00000004270472a4 */ /* 0x000fe4000f8e02ff */
[----:B------:R-:W-:Y:S02]  /*68f0*/  USEL UR5, UR37, UR5, !UP1 ;  /* 0x0000000525057287 */ /* 0x000fe4000c800000 */
[----:B------:R-:W-:Y:S01]  /*6900*/  UISETP.GE.AND UP0, UPT, UR8, UR4, UPT ;  /* 0x000000040800728c */ /* 0x000fe2000bf06270 */
[----:B------:R-:W-:Y:S01]  /*6910*/  UMOV UR6, UR11 ;  /* 0x0000000b00067c82 */ /* 0x000fe20008000000 */
[----:B------:R-:W-:Y:S02]  /*6920*/  UIMAD.WIDE.U32 UR10, UR8, UR46, URZ ;  /* 0x0000002e080a72a5 */ /* 0x000fe4000f8e00ff */
[----:B------:R-:W-:Y:S04]  /*6930*/  @UP2 USHF.R.U32.HI UR9, URZ, UR47, UR6 ;  /* 0x0000002fff092299 */ /* 0x000fe80008011606 */
[----:B------:R-:W-:Y:S01]  /*6940*/  UIMAD UR6, UR39, UR9, URZ ;  /* 0x00000009270672a4 */ /* 0x000fe2000f8e02ff */
[----:B------:R-:W-:Y:S03]  /*6950*/  UMOV UR4, UR11 ;  /* 0x0000000b00047c82 */ /* 0x000fe60008000000 */
[----:B------:R-:W-:Y:S02]  /*6960*/  UISETP.GE.OR UP0, UPT, UR5, UR6, UP0 ;  /* 0x000000060500728c */ /* 0x000fe40008706670 */
[----:B------:R-:W-:Y:S02]  /*6970*/  USHF.R.U32.HI UR4, URZ, UR47, UR4 ;  /* 0x0000002fff047299 */ /* 0x000fe40008011604 */
[----:B------:R-:W-:Y:S02]  /*6980*/  UIMAD.WIDE.U32 UR6, UR5, UR46, URZ ;  /* 0x0000002e050672a5 */ /* 0x000fe4000f8e00ff */
[----:B------:R-:W-:Y:S02]  /*6990*/  USEL UR11, UR8, UR4, !UP2 ;  /* 0x00000004080b7287 */ /* 0x000fe4000d000000 */
[----:B------:R-:W-:Y:S02]  /*69a0*/  UIADD3 UR6, UPT, UPT, -UR5, URZ, URZ ;  /* 0x000000ff05067290 */ /* 0x000fe4000fffe1ff */
[----:B------:R-:W-:Y:S02]  /*69b0*/  UIADD3 UR10, UPT, UPT, -UR11, URZ, URZ ;  /* 0x000000ff0b0a7290 */ /* 0x000fe4000fffe1ff */
[----:B------:R-:W-:Y:S02]  /*69c0*/  UIMAD UR6, UR48, UR6, UR37 ;  /* 0x00000006300672a4 */ /* 0x000fe4000f8e0225 */
[----:B------:R-:W-:Y:S01]  /*69d0*/  UIMAD UR10, UR39, UR10, UR8 ;  /* 0x0000000a270a72a4 */ /* 0x000fe2000f8e0208 */
[----:B------:R-:W-:Y:S01]  /*69e0*/  @!UP0 UMOV UR4, UR7 ;  /* 0x0000000700048c82 */ /* 0x000fe20008000000 */
[----:B------:R-:W-:Y:S02]  /*69f0*/  UIADD3 UR7, UPT, UPT, -UR8, URZ, URZ ;  /* 0x000000ff08077290 */ /* 0x000fe4000fffe1ff */
[----:B------:R-:W-:Y:S04]  /*6a00*/  @!UP0 USHF.R.U32.HI UR4, URZ, UR47, UR4 ;  /* 0x0000002fff048299 */ /* 0x000fe80008011604 */
[----:B------:R-:W-:Y:S04]  /*6a10*/  @!UP0 USEL UR4, UR5, UR4, !UP2 ;  /* 0x0000000405048287 */ /* 0x000fe8000d000000 */
[----:B------:R-:W-:Y:S02]  /*6a20*/  @!UP0 UIMAD UR9, UR9, UR10, UR4 ;  /* 0x0000000a090982a4 */ /* 0x000fe4000f8e0204 */
[----:B------:R-:W-:Y:S02]  /*6a30*/  @!UP0 UIADD3 UR10, UPT, UPT, UR11, -UR4, URZ ;  /* 0x800000040b0a8290 */ /* 0x000fe4000fffe0ff */
[----:B------:R-:W-:Y:S02]  /*6a40*/  UIMAD UR4, UR62, UR7, UR36 ;  /* 0x000000073e0472a4 */ /* 0x000fe4000f8e0224 */
[----:B------:R-:W-:Y:S03]  /*6a50*/  @!UP0 UIMAD UR8, UR10, UR39, UR5 ;  /* 0x000000270a0882a4 */ /* 0x000fe6000f8e0205 */
[----:B------:R-:W-:Y:S02]  /*6a60*/  @!UP0 UMOV UR5, UR9 ;  /* 0x0000000900058c82 */ /* 0x000fe40008000000 */
[----:B------:R-:W-:Y:S02]  /*6a70*/  UIMAD UR37, UR5, UR48, UR6 ;  /* 0x00000030052572a4 */ /* 0x000fe4000f8e0206 */
[----:B------:R-:W-:Y:S11]  /*6a80*/  UIMAD UR36, UR8, UR62, UR4 ;  /* 0x0000003e082472a4 */ /* 0x000ff6000f8e0204 */
[----:B------:R-:W-:Y:S01]  /*6a90*/  @!UPT UIADD3 URZ, UPT, UPT, URZ, URZ, URZ ;  /* 0x000000fffffff290 */ /* 0x000fe2000fffe0ff */
.L_x_109:
[----:B------:R-:W-:Y:S01]  /*6aa0*/  UISETP.NE.AND UP0, UPT, UR38, 0x1, UPT ;  /* 0x000000012600788c */ /* 0x000fe2000bf05270 */
[----:B------:R-:W-:Y:S01]  /*6ab0*/  @P0 SHF.R.U32.HI R4, RZ, 0x10, R5 ;  /* 0x00000010ff040819 */ /* 0x000fe20000011605 */
[----:B------:R-:W-:Y:S01]  /*6ac0*/  USHF.L.U32 UR41, UR23, 0x6, URZ ;  /* 0x0000000617297899 */ /* 0x000fe200080006ff */
[----:B------:R-:W-:Y:S02]  /*6ad0*/  R2UR UR11, R99 ;  /* 0x00000000630b72ca */ /* 0x000fe400000e0000 */
[----:B------:R-:W-:Y:S06]  /*6ae0*/  @P0 R2UR UR11, R4 ;  /* 0x00000000040b02ca */ /* 0x000fec00000e0000 */
[----:B------:R-:W1:Y:S07]  /*6af0*/  @!UP0 LDCU.128 UR12, c[0x0][0xc10] ;  /* 0x00018200ff0c87ac */ /* 0x000e6e0008000c00 */
[----:B------:R-:W-:Y:S01]  /*6b00*/  IMAD.U32 R99, RZ, RZ, UR11 ;  /* 0x0000000bff637e24 */ /* 0x000fe2000f8e00ff */
[----:B------:R-:W2:Y:S01]  /*6b10*/  @!UP0 LDCU UR5, c[0x0][0xc0c] ;  /* 0x00018180ff0587ac */ /* 0x000ea20008000800 */
[----:B------:R-:W3:Y:S01]  /*6b20*/  @!UP0 LDCU UR10, c[0x0][0xc20] ;  /* 0x00018400ff0a87ac */ /* 0x000ee20008000800 */
[----:B------:R-:W-:Y:S02]  /*6b30*/  UIADD3 UR11, UPT, UPT, UR50, 0x200, URZ ;  /* 0x00000200320b7890 */ /* 0x000fe4000fffe0ff */
[----:B-1----:R-:W-:Y:S02]  /*6b40*/  UIMAD.WIDE.U32 UR8, UR37, UR12, URZ ;  /* 0x0000000c250872a5 */ /* 0x002fe4000f8e00ff */
[----:B------:R-:W-:Y:S02]  /*6b50*/  UIMAD.WIDE.U32 UR6, UR36, UR15, URZ ;  /* 0x0000000f240672a5 */ /* 0x000fe4000f8e00ff */
[----:B------:R-:W-:Y:S03]  /*6b60*/  @!UP0 UISETP.NE.AND UP1, UPT, UR14, 0x1, UPT ;  /* 0x000000010e00888c */ /* 0x000fe6000bf25270 */
[----:B------:R-:W-:Y:S01]  /*6b70*/  @!UP0 UMOV UR4, UR9 ;  /* 0x0000000900048c82 */ /* 0x000fe20008000000 */
[----:B--2---:R-:W-:Y:S02]  /*6b80*/  @!UP0 UISETP.NE.AND UP2, UPT, UR5, 0x1, UPT ;  /* 0x000000010500888c */ /* 0x004fe4000bf45270 */
[----:B------:R-:W-:Y:S01]  /*6b90*/  @!UP0 USHF.R.U32.HI UR4, URZ, UR13, UR4 ;  /* 0x0000000dff048299 */ /* 0x000fe20008011604 */
[----:B------:R-:W-:Y:S02]  /*6ba0*/  @!UP0 UMOV UR6, UR7 ;  /* 0x0000000700068c82 */ /* 0x000fe40008000000 */
[----:B---3--:R-:W-:Y:S02]  /*6bb0*/  @!UP0 USHF.R.U32.HI UR6, URZ, UR10, UR6 ;  /* 0x0000000aff068299 */ /* 0x008fe40008011606 */
[----:B------:R-:W-:Y:S02]  /*6bc0*/  @!UP0 USEL UR7, UR37, UR4, !UP2 ;  /* 0x0000000425078287 */ /* 0x000fe4000d000000 */
[----:B------:R-:W-:Y:S04]  /*6bd0*/  @!UP0 USEL UR6, UR36, UR6, !UP1 ;  /* 0x0000000624068287 */ /* 0x000fe8000c800000 */
[----:B------:R-:W-:Y:S02]  /*6be0*/  @!UP0 UIADD3 UR4, UPT, UPT, -UR7, UR6, URZ ;  /* 0x0000000607048290 */ /* 0x000fe4000fffe1ff */
[----:B------:R-:W-:Y:S02]  /*6bf0*/  @!UP0 UIADD3 UR6, UPT, UPT, UR7, -UR6, URZ ;  /* 0x8000000607068290 */ /* 0x000fe4000fffe0ff */
[----:B------:R-:W-:Y:S02]  /*6c00*/  @!UP0 UIMAD UR37, UR4, UR5, UR37 ;  /* 0x00000005042582a4 */ /* 0x000fe4000f8e0225 */
[----:B------:R-:W-:Y:S02]  /*6c10*/  @!UP0 UIMAD UR36, UR6, UR14, UR36 ;  /* 0x0000000e062482a4 */ /* 0x000fe4000f8e0224 */
[----:B------:R-:W-:Y:S09]  /*6c20*/  ULOP3.LUT UP0, URZ, UR11, 0x1b0, URZ, 0xc0, !UPT ;  /* 0x000001b00bff7892 */ /* 0x000ff2000f80c0ff */
[----:B------:R-:W-:Y:S05]  /*6c30*/  BRA.U !UP0, `(.L_x_110) ;  /* 0x00000001087c7547 */ /* 0x000fea000b800000 */
[----:B------:R-:W1:Y:S01]  /*6c40*/  LDCU.64 UR8, c[0x4][0x80] ;  /* 0x01001000ff0877ac */ /* 0x000e620008000a00 */
[----:B------:R-:W-:Y:S01]  /*6c50*/  MOV R16, 0x0 ;  /* 0x0000000000107802 */ /* 0x000fe20000000f00 */
[----:B------:R-:W-:Y:S02]  /*6c60*/  HFMA2 R12, -RZ, RZ, 0, 5.9604644775390625e-08 ;  /* 0x00000001ff0c7431 */ /* 0x000fe400000001ff */
[----:B------:R-:W-:Y:S01]  /*6c70*/  IMAD.MOV.U32 R8, RZ, RZ, 0x70 ;  /* 0x00000070ff087424 */ /* 0x000fe200078e00ff */
[----:B------:R2:W3:Y:S01]  /*6c80*/  LDC.64 R14, c[0x4][R16] ;  /* 0x01000000100e7b82 */ /* 0x0004e20000000a00 */
[----:B------:R-:W4:Y:S01]  /*6c90*/  LDCU.64 UR6, c[0x4][0x88] ;  /* 0x01001100ff0677ac */ /* 0x000f220008000a00 */
[----:B------:R-:W-:Y:S01]  /*6ca0*/  IMAD.MOV.U32 R13, RZ, RZ, RZ ;  /* 0x000000ffff0d7224 */ /* 0x000fe200078e00ff */
[----:B------:R-:W2:Y:S01]  /*6cb0*/  LDCU.64 UR4, c[0x4][0x8] ;  /* 0x01000100ff0477ac */ /* 0x000ea20008000a00 */
[----:B-1----:R-:W-:Y:S01]  /*6cc0*/  MOV R5, UR9 ;  /* 0x0000000900057c02 */ /* 0x002fe20008000f00 */
[----:B------:R-:W-:Y:S01]  /*6cd0*/  IMAD.U32 R4, RZ, RZ, UR8 ;  /* 0x00000008ff047e24 */ /* 0x000fe2000f8e00ff */
[----:B----4-:R-:W-:Y:S01]  /*6ce0*/  MOV R7, UR7 ;  /* 0x0000000700077c02 */ /* 0x010fe20008000f00 */
[----:B------:R-:W-:Y:S01]  /*6cf0*/  IMAD.U32 R6, RZ, RZ, UR6 ;  /* 0x00000006ff067e24 */ /* 0x000fe2000f8e00ff */
[----:B--2---:R-:W-:Y:S01]  /*6d00*/  MOV R11, UR5 ;  /* 0x00000005000b7c02 */ /* 0x004fe20008000f00 */
[----:B------:R-:W-:Y:S02]  /*6d10*/  IMAD.U32 R10, RZ, RZ, UR4 ;  /* 0x00000004ff0a7e24 */ /* 0x000fe4000f8e00ff */
[----:B------:R-:W-:Y:S07]  /*6d20*/  LEPC R20, `(.L_x_111) ;  /* 0x000000001014794e */ /* 0x000fee0000000000 */
[----:B---3-5:R-:W-:Y:S05]  /*6d30*/  CALL.ABS.NOINC R14 ;  /* 0x000000000e007343 */ /* 0x028fea0003c00000 */
.L_x_111:
[----:B------:R-:W1:Y:S01]  /*6d40*/  LDCU.64 UR8, c[0x4][0x80] ;  /* 0x01001000ff0877ac */ /* 0x000e620008000a00 */
[----:B------:R-:W2:Y:S01]  /*6d50*/  LDC.64 R16, c[0x4][R16] ;  /* 0x0100000010107b82 */ /* 0x000ea20000000a00 */
[----:B------:R-:W-:Y:S02]  /*6d60*/  HFMA2 R12, -RZ, RZ, 0, 5.9604644775390625e-08 ;  /* 0x00000001ff0c7431 */ /* 0x000fe400000001ff */
[----:B------:R-:W-:Y:S02]  /*6d70*/  IMAD.MOV.U32 R8, RZ, RZ, 0x70 ;  /* 0x00000070ff087424 */ /* 0x000fe400078e00ff */
[----:B------:R-:W-:Y:S01]  /*6d80*/  IMAD.MOV.U32 R13, RZ, RZ, RZ ;  /* 0x000000ffff0d7224 */ /* 0x000fe200078e00ff */
[----:B------:R-:W3:Y:S01]  /*6d90*/  LDCU.64 UR6, c[0x4][0x88] ;  /* 0x01001100ff0677ac */ /* 0x000ee20008000a00 */
[----:B------:R-:W4:Y:S01]  /*6da0*/  LDCU.64 UR4, c[0x4][0x8] ;  /* 0x01000100ff0477ac */ /* 0x000f220008000a00 */
[----:B-1----:R-:W-:Y:S02]  /*6db0*/  MOV R4, UR8 ;  /* 0x0000000800047c02 */ /* 0x002fe40008000f00 */
[----:B------:R-:W-:Y:S02]  /*6dc0*/  MOV R5, UR9 ;  /* 0x0000000900057c02 */ /* 0x000fe40008000f00 */
[----:B---3--:R-:W-:Y:S01]  /*6dd0*/  MOV R7, UR7 ;  /* 0x0000000700077c02 */ /* 0x008fe20008000f00 */
[----:B------:R-:W-:Y:S01]  /*6de0*/  IMAD.U32 R6, RZ, RZ, UR6 ;  /* 0x00000006ff067e24 */ /* 0x000fe2000f8e00ff */
[----:B----4-:R-:W-:Y:S01]  /*6df0*/  MOV R11, UR5 ;  /* 0x00000005000b7c02 */ /* 0x010fe20008000f00 */
[----:B------:R-:W-:Y:S02]  /*6e00*/  IMAD.U32 R10, RZ, RZ, UR4 ;  /* 0x00000004ff0a7e24 */ /* 0x000fe4000f8e00ff */
[----:B------:R-:W-:Y:S07]  /*6e10*/  LEPC R20, `(.L_x_110) ;  /* 0x000000001014794e */ /* 0x000fee0000000000 */
[----:B--2---:R-:W-:Y:S05]  /*6e20*/  CALL.ABS.NOINC R16 ;  /* 0x0000000010007343 */ /* 0x004fea0003c00000 */
.L_x_110:
[----:B------:R-:W-:Y:S02]  /*6e30*/  R2UR UR6, R94 ;  /* 0x000000005e0672ca */ /* 0x000fe400000e0000 */
[----:B------:R-:W-:Y:S02]  /*6e40*/  R2UR UR5, R90 ;  /* 0x000000005a0572ca */ /* 0x000fe400000e0000 */
[----:B------:R-:W-:Y:S02]  /*6e50*/  R2UR UR4, R89 ;  /* 0x00000000590472ca */ /* 0x000fe400000e0000 */
[----:B------:R-:W-:Y:S02]  /*6e60*/  ISETP.NE.U32.AND P4, PT, R78, RZ, PT ;  /* 0x000000ff4e00720c */ /* 0x000fe40003f85070 */
[----:B------:R-:W-:Y:S02]  /*6e70*/  ISETP.NE.U32.AND P2, PT, RZ, UR58, PT ;  /* 0x0000003aff007c0c */ /* 0x000fe4000bf45070 */
[----:B------:R-:W-:Y:S02]  /*6e80*/  ISETP.NE.AND.EX P4, PT, R79, RZ, PT, P4 ;  /* 0x000000ff4f00720c */ /* 0x000fe40003f85340 */
[----:B------:R-:W-:Y:S01]  /*6e90*/  ISETP.NE.AND.EX P2, PT, RZ, UR59, PT, P2 ;  /* 0x0000003bff007c0c */ /* 0x000fe2000bf45320 */
[----:B------:R-:W-:Y:S02]  /*6ea0*/  UISETP.NE.AND UP2, UPT, UR6, URZ, UPT ;  /* 0x000000ff0600728c */ /* 0x000fe4000bf45270 */
[----:B------:R-:W-:Y:S04]  /*6eb0*/  UISETP.NE.U32.AND UP0, UPT, UR5, URZ, UPT ;  /* 0x000000ff0500728c */ /* 0x000fe8000bf05070 */
[----:B------:R-:W-:Y:S01]  /*6ec0*/  UISETP.NE.AND.EX UP1, UPT, UR4, URZ, UPT, UP0 ;  /* 0x000000ff0400728c */ /* 0x000fe2000bf25300 */
[----:B------:R-:W-:Y:S01]  /*6ed0*/  PLOP3.LUT P1, PT, PT, PT, UP2, 0x80, 0x8 ;  /* 0x000000000008781c */ /* 0x000fe20003f2f028 */
[----:B------:R-:W-:Y:S03]  /*6ee0*/  UPLOP3.LUT UP0, UPT, UPT, UPT, UPT, 0x40, 0x4 ;  /* 0x000000000004789c */ /* 0x000fe60003f0e870 */
[----:B------:R-:W-:Y:S06]  /*6ef0*/  @UP2 UPLOP3.LUT UP0, UPT, UPT, UPT, UP1, 0x80, 0x8 ;  /* 0x000000000008289c */ /* 0x000fec0003f0f010 */
[----:B------:R-:W-:Y:S01]  /*6f00*/  PLOP3.LUT P0, PT, PT, PT, UP0, 0x80, 0x8 ;  /* 0x000000000008781c */ /* 0x000fe20003f0f008 */
[----:B------:R-:W-:Y:S01]  /*6f10*/  @!UPT UIADD3 URZ, UPT, UPT, URZ, URZ, URZ ;  /* 0x000000fffffff290 */ /* 0x000fe2000fffe0ff */
[----:B------:R-:W-:Y:S11]  /*6f20*/  BRA.U !UP1, `(.L_x_112) ;  /* 0x0000000109407547 */ /* 0x000ff6000b800000 */
[----:B------:R-:W-:Y:S01]  /*6f30*/  UISETP.NE.U32.AND UP0, UPT, UR58, URZ, UPT ;  /* 0x000000ff3a00728c */ /* 0x000fe2000bf05070 */
[----:B------:R-:W-:Y:S01]  /*6f40*/  R2UR UR6, R90 ;  /* 0x000000005a0672ca */ /* 0x000fe200000e0000 */
[----:B------:R-:W1:Y:S01]  /*6f50*/  LDCU.64 UR8, c[0x0][0x358] ;  /* 0x00006b00ff0877ac */ /* 0x000e620008000a00 */
[----:B------:R-:W-:Y:S02]  /*6f60*/  HFMA2 R87, -RZ, RZ, 0, 5.9604644775390625e-08 ;  /* 0x00000001ff577431 */ /* 0x000fe400000001ff */
[----:B------:R-:W-:Y:S01]  /*6f70*/  IMAD.MOV.U32 R0, RZ, RZ, 0x1 ;  /* 0x00000001ff007424 */ /* 0x000fe200078e00ff */
[----:B------:R-:W-:Y:S06]  /*6f80*/  UISETP.NE.AND.EX UP0, UPT, UR59, URZ, UPT, UP0 ;  /* 0x000000ff3b00728c */ /* 0x000fec000bf05300 */
[----:B------:R-:W-:Y:S05]  /*6f90*/  PLOP3.LUT P3, PT, PT, PT, UP0, 0x80, 0x8 ;  /* 0x000000000008781c */ /* 0x000fea0003f6f008 */
[----:B------:R-:W2:Y:S01]  /*6fa0*/  @UP0 LDCU.64 UR4, c[0x0][0x988] ;  /* 0x00013100ff0407ac */ /* 0x000ea20008000a00 */
[----:B------:R-:W-:Y:S07]  /*6fb0*/  @UP0 UIMAD UR6, UR54, UR6, URZ ;  /* 0x00000006360602a4 */ /* 0x000fee000f8e02ff */
[----:B------:R-:W-:Y:S01]  /*6fc0*/  @!P3 PRMT R87, R0, 0x7610, R87 ;  /* 0x000076100057b816 */ /* 0x000fe20000000057 */
[----:B--2---:R-:W-:Y:S06]  /*6fd0*/  @UP0 UIMAD.WIDE UR4, UR6, 0x4, UR4 ;  /* 0x00000004060408a5 */ /* 0x004fec000f8e0204 */
[----:B------:R-:W-:Y:S02]  /*6fe0*/  IMAD.U32 R4, RZ, RZ, UR4 ;  /* 0x00000004ff047e24 */ /* 0x000fe4000f8e00ff */
[----:B------:R-:W-:Y:S03]  /*6ff0*/  IMAD.U32 R5, RZ, RZ, UR5 ;  /* 0x00000005ff057e24 */ /* 0x000fe6000f8e00ff */
[----:B------:R-:W2:Y:S02]  /*7000*/  @!UP0 LDCU UR4, c[0x0][0x980] ;  /* 0x00013000ff0487ac */ /* 0x000ea40008000800 */
[----:B-1---5:R1:W5:Y:S02]  /*7010*/  @P3 LDG.E R41, desc[UR8][R4.64] ;  /* 0x0000000804293981 */ /* 0x022364000c1e1900 */
[----:B-12---:R-:W-:Y:S02]  /*7020*/  @!P3 MOV R41, UR4 ;  /* 0x000000040029bc02 */ /* 0x006fe40008000f00 */
.L_x_112:
[----:B------:R-:W-:Y:S05]  /*7030*/  @!P4 BRA `(.L_x_113) ;  /* 0x000000000024c947 */ /* 0x000fea0003800000 */
[----:B------:R-:W-:Y:S01]  /*7040*/  ISETP.NE.U32.AND P3, PT, R76, RZ, PT ;  /* 0x000000ff4c00720c */ /* 0x000fe20003f65070 */
[----:B------:R-:W1:Y:S03]  /*7050*/  LDCU.64 UR4, c[0x0][0x358] ;  /* 0x00006b00ff0477ac */ /* 0x000e660008000a00 */
[----:B------:R-:W-:Y:S11]  /*7060*/  ISETP.NE.AND.EX P3, PT, R77, RZ, PT, P3 ;  /* 0x000000ff4d00720c */ /* 0x000ff60003f65330 */
[----:B------:R-:W-:Y:S02]  /*7070*/  @!UPT UIADD3 URZ, UPT, UPT, URZ, URZ, URZ ;  /* 0x000000fffffff290 */ /* 0x000fe4000fffe0ff */
[----:B------:R-:W2:Y:S01]  /*7080*/  @P3 LDC.64 R4, c[0x0][0x9a8] ;  /* 0x00026a00ff043b82 */ /* 0x000ea20000000a00 */
[----:B------:R-:W-:Y:S04]  /*7090*/  @P3 IMAD R0, R78, UR54, RZ ;  /* 0x000000364e003c24 */ /* 0x000fe8000f8e02ff */
[----:B--2---:R-:W-:Y:S05]  /*70a0*/  @P3 IMAD.WIDE R4, R0, 0x4, R4 ;  /* 0x0000000400043825 */ /* 0x004fea00078e0204 */
[----:B-1---5:R1:W5:Y:S02]  /*70b0*/  @P3 LDG.E R38, desc[UR4][R4.64] ;  /* 0x0000000404263981 */ /* 0x022364000c1e1900 */
[----:B-1----:R-:W2:Y:S02]  /*70c0*/  @!P3 LDC R38, c[0x0][0x9a0] ;  /* 0x00026800ff26bb82 */ /* 0x002ea40000000800 */
.L_x_113:
[----:B------:R-:W-:Y:S01]  /*70d0*/  ULOP3.LUT UR4, UR56, 0x1, URZ, 0x3c, !UPT ;  /* 0x0000000138047892 */ /* 0x000fe2000f8e3cff */
[----:B-----5:R-:W-:Y:S01]  /*70e0*/  FSETP.NEU.AND P3, PT, R41, RZ, PT ;  /* 0x000000ff2900720b */ /* 0x020fe20003f6d000 */
[----:B------:R-:W1:Y:S01]  /*70f0*/  LDCU.128 UR8, c[0x0][0xb80] ;  /* 0x00017000ff0877ac */ /* 0x000e620008000c00 */
[----:B------:R-:W-:Y:S01]  /*7100*/  IMAD.U32 R113, RZ, RZ, UR51 ;  /* 0x00000033ff717e24 */ /* 0x000fe2000f8e00ff */
[----:B------:R-:W-:Y:S01]  /*7110*/  SEL R5, RZ, 0xffffffff, P2 ;  /* 0xffffffffff057807 */ /* 0x000fe20001000000 */
[----:B------:R-:W-:Y:S01]  /*7120*/  IMAD.SHL.U32 R101, R96, 0x10, RZ ;  /* 0x0000001060657824 */ /* 0x000fe200078e00ff */
[----:B------:R-:W-:Y:S01]  /*7130*/  @P1 LOP3.LUT P2, RZ, R87, 0xff, RZ, 0xc0, !PT ;  /* 0x000000ff57ff1812 */ /* 0x000fe2000784c0ff */
[----:B------:R-:W-:Y:S01]  /*7140*/  IMAD.U32 R46, RZ, RZ, UR4 ;  /* 0x00000004ff2e7e24 */ /* 0x000fe2000f8e00ff */
[----:B------:R-:W-:Y:S01]  /*7150*/  @P1 SEL R4, RZ, 0xffffffff, P3 ;  /* 0xffffffffff041807 */ /* 0x000fe20001800000 */
[----:B------:R-:W-:Y:S01]  /*7160*/  IMAD.SHL.U32 R113, R113, 0x2000, RZ ;  /* 0x0000200071717824 */ /* 0x000fe200078e00ff */
[----:B------:R-:W3:Y:S01]  /*7170*/  LDCU.128 UR16, c[0x0][0xb90] ;  /* 0x00017200ff1077ac */ /* 0x000ee20008000c00 */
[----:B------:R-:W-:Y:S01]  /*7180*/  IMAD.SHL.U32 R100, R95, 0x10, RZ ;  /* 0x000000105f647824 */ /* 0x000fe200078e00ff */
[----:B------:R-:W-:Y:S01]  /*7190*/  @P0 SEL R4, R5, R4, !P2 ;  /* 0x0000000405040207 */ /* 0x000fe20005000000 */
[----:B------:R-:W-:Y:S01]  /*71a0*/  IMAD.IADD R103, R98, 0x1, R113 ;  /* 0x0000000162677824 */ /* 0x000fe200078e0271 */
[----:B------:R-:W-:Y:S01]  /*71b0*/  LEA R108, R36, UR50, 0x3 ;  /* 0x00000032246c7c11 */ /* 0x000fe2000f8e18ff */
[----:B------:R-:W-:Y:S01]  /*71c0*/  IMAD.MOV.U32 R114, RZ, RZ, 0x1 ;  /* 0x00000001ff727424 */ /* 0x000fe200078e00ff */
[----:B------:R-:W-:Y:S01]  /*71d0*/  @P1 LOP3.LUT R4, R4, 0x1, RZ, 0xc0, !PT ;  /* 0x0000000104041812 */ /* 0x000fe200078ec0ff */
[----:B------:R-:W-:Y:S01]  /*71e0*/  IMAD.IADD R112, R103, 0x1, R101 ;  /* 0x0000000167707824 */ /* 0x000fe200078e0265 */
[----:B------:R-:W-:Y:S01]  /*71f0*/  SHF.L.U32 R3, R85, 0x1f, RZ ;  /* 0x0000001f55037819 */ /* 0x000fe200000006ff */
[----:B------:R-:W-:Y:S01]  /*7200*/  USHF.L.U32 UR12, UR53, 0x7, URZ ;  /* 0x00000007350c7899 */ /* 0x000fe200080006ff */
[----:B------:R-:W-:Y:S01]  /*7210*/  ISETP.NE.U32.OR P5, PT, R4, 0x1, !P1 ;  /* 0x000000010400780c */ /* 0x000fe20004fa5470 */
[----:B------:R-:W-:Y:S01]  /*7220*/  IMAD.U32 R4, RZ, RZ, UR51 ;  /* 0x00000033ff047e24 */ /* 0x000fe2000f8e00ff */
[----:B------:R-:W4:Y:S01]  /*7230*/  LDCU UR13, c[0x0][0xba0] ;  /* 0x00017400ff0d77ac */ /* 0x000f220008000800 */
[----:B------:R-:W-:Y:S01]  /*7240*/  PLOP3.LUT P2, PT, PT, PT, UP1, 0x80, 0x8 ;  /* 0x000000000008781c */ /* 0x000fe20003f4f018 */
[----:B------:R-:W-:Y:S01]  /*7250*/  BSSY B1, `(.L_x_114) ;  /* 0x000004d000017945 */ /* 0x000fe20003800000 */
[----:B------:R-:W-:Y:S01]  /*7260*/  LOP3.LUT P4, R109, R87, 0xff, RZ, 0xc0, !PT ;  /* 0x000000ff576d7812 */ /* 0x000fe2000788c0ff */
[----:B------:R-:W-:Y:S01]  /*7270*/  IMAD.U32 R107, RZ, RZ, UR12 ;  /* 0x0000000cff6b7e24 */ /* 0x000fe2000f8e00ff */
[----:B------:R-:W-:Y:S01]  /*7280*/  LEA R0, R4, UR50, 0x3 ;  /* 0x0000003204007c11 */ /* 0x000fe2000f8e18ff */
[----:B------:R-:W-:Y:S01]  /*7290*/  IMAD.IADD R39, R37, 0x1, R2 ;  /* 0x0000000125277824 */ /* 0x000fe200078e0202 */
[----:B------:R-:W-:Y:S01]  /*72a0*/  SEL R4, RZ, 0xffffffff, P3 ;  /* 0xffffffffff047807 */ /* 0x000fe20001800000 */
[----:B------:R-:W-:Y:S01]  /*72b0*/  IMAD.U32 R115, RZ, RZ, UR51 ;  /* 0x00000033ff737e24 */ /* 0x000fe2000f8e00ff */
[----:B------:R-:W-:Y:S02]  /*72c0*/  P2R R111, PR, RZ, 0x20 ;  /* 0x00000020ff6f7803 */ /* 0x000fe40000000000 */
[----:B------:R-:W-:Y:S02]  /*72d0*/  CS2R R74, SRZ ;  /* 0x00000000004a7805 */ /* 0x000fe4000001ff00 */
[----:B------:R-:W-:Y:S02]  /*72e0*/  @P5 SHF.L.U32 R9, R46, 0x1f, RZ ;  /* 0x0000001f2e095819 */ /* 0x000fe400000006ff */
[----:B------:R-:W-:Y:S02]  /*72f0*/  CS2R R72, SRZ ;  /* 0x0000000000487805 */ /* 0x000fe4000001ff00 */
[----:B------:R-:W-:Y:S02]  /*7300*/  CS2R R66, SRZ ;  /* 0x0000000000427805 */ /* 0x000fe4000001ff00 */
[----:B------:R-:W-:Y:S01]  /*7310*/  @P2 SEL R4, R5, R4, !P4 ;  /* 0x0000000405042207 */ /* 0x000fe20006000000 */
[----:B------:R-:W2:Y:S01]  /*7320*/  @P5 SYNCS.PHASECHK.TRANS64.TRYWAIT P1, [R0+URZ+0x140], R9 ;  /* 0x00014009000055a7 */ /* 0x000ea200080211ff */
[----:B-1----:R-:W-:Y:S01]  /*7330*/  UIMAD.WIDE.U32 UR4, UR12, UR9, URZ ;  /* 0x000000090c0472a5 */ /* 0x002fe2000f8e00ff */
[----:B------:R-:W-:Y:S01]  /*7340*/  CS2R R64, SRZ ;  /* 0x0000000000407805 */ /* 0x000fe2000001ff00 */
[----:B------:R-:W-:Y:S01]  /*7350*/  UISETP.NE.AND UP0, UPT, UR8, 0x1, UPT ;  /* 0x000000010800788c */ /* 0x000fe2000bf05270 */
[----:B------:R-:W-:Y:S01]  /*7360*/  IMAD.IADD R102, R103, 0x1, R100 ;  /* 0x0000000167667824 */ /* 0x000fe200078e0264 */
[----:B------:R-:W-:Y:S01]  /*7370*/  USHF.R.U32.HI UR5, URZ, UR10, UR5 ;  /* 0x0000000aff057299 */ /* 0x000fe20008011605 */
[----:B------:R-:W-:Y:S01]  /*7380*/  IMAD.IADD R47, R97, 0x1, R112 ;  /* 0x00000001612f7824 */ /* 0x000fe200078e0270 */
[----:B------:R-:W-:Y:S02]  /*7390*/  LOP3.LUT R4, R4, 0x1, RZ, 0xc0, !PT ;  /* 0x0000000104047812 */ /* 0x000fe400078ec0ff */
[----:B------:R-:W-:Y:S01]  /*73a0*/  CS2R R58, SRZ ;  /* 0x00000000003a7805 */ /* 0x000fe2000001ff00 */
[----:B------:R-:W-:Y:S01]  /*73b0*/  USEL UR5, UR12, UR5, !UP0 ;  /* 0x000000050c057287 */ /* 0x000fe2000c000000 */
[----:B------:R-:W-:Y:S01]  /*73c0*/  CS2R R56, SRZ ;  /* 0x0000000000387805 */ /* 0x000fe2000001ff00 */
[----:B------:R-:W-:Y:S01]  /*73d0*/  UISETP.NE.AND UP0, UPT, UR11, 0x1, UPT ;  /* 0x000000010b00788c */ /* 0x000fe2000bf05270 */
[----:B------:R-:W-:Y:S01]  /*73e0*/  CS2R R50, SRZ ;  /* 0x0000000000327805 */ /* 0x000fe2000001ff00 */
[----:B---3--:R-:W-:Y:S01]  /*73f0*/  UIMAD.WIDE.U32 UR6, UR5, UR16, URZ ;  /* 0x00000010050672a5 */ /* 0x008fe2000f8e00ff */
[----:B------:R-:W-:Y:S01]  /*7400*/  CS2R R48, SRZ ;  /* 0x0000000000307805 */ /* 0x000fe2000001ff00 */
[----:B------:R-:W-:Y:S01]  /*7410*/  IMAD R6, RZ, RZ, -UR5 ;  /* 0x80000005ff067e24 */ /* 0x000fe2000f8e02ff */
[----:B------:R1:W3:Y:S01]  /*7420*/  SYNCS.PHASECHK.TRANS64.TRYWAIT P0, [R108+URZ+0x190], R3 ;  /* 0x000190036c0075a7 */ /* 0x0002e200080011ff */
[----:B------:R-:W-:Y:S02]  /*7430*/  IMAD.U32 R106, RZ, RZ, UR5 ;  /* 0x00000005ff6a7e24 */ /* 0x000fe4000f8e00ff */
[----:B------:R-:W-:Y:S01]  /*7440*/  IMAD R107, R6, UR8, R107 ;  /* 0x00000008066b7c24 */ /* 0x000fe2000f8e026b */
[----:B------:R-:W-:Y:S02]  /*7450*/  UMOV UR4, UR7 ;  /* 0x0000000700047c82 */ /* 0x000fe40008000000 */
[----:B------:R-:W-:Y:S04]  /*7460*/  USHF.R.U32.HI UR4, URZ, UR17, UR4 ;  /* 0x00000011ff047299 */ /* 0x000fe80008011604 */
[----:B------:R-:W-:Y:S02]  /*7470*/  USEL UR4, UR5, UR4, !UP0 ;  /* 0x0000000405047287 */ /* 0x000fe4000c000000 */
[----:B------:R-:W-:Y:S02]  /*7480*/  UISETP.NE.AND UP0, UPT, UR18, 0x1, UPT ;  /* 0x000000011200788c */ /* 0x000fe4000bf05270 */
[----:B------:R-:W-:Y:S02]  /*7490*/  UIMAD.WIDE.U32 UR6, UR4, UR19, URZ ;  /* 0x00000013040672a5 */ /* 0x000fe4000f8e00ff */
[----:B------:R-:W-:Y:S02]  /*74a0*/  IMAD.U32 R105, RZ, RZ, UR4 ;  /* 0x00000004ff697e24 */ /* 0x000fe4000f8e00ff */
[----:B------:R-:W-:Y:S01]  /*74b0*/  PLOP3.LUT P2, PT, PT, PT, UP0, 0x80, 0x8 ;  /* 0x000000000008781c */ /* 0x000fe20003f4f008 */
[----:B------:R-:W-:Y:S02]  /*74c0*/  IMAD R7, RZ, RZ, -UR4 ;  /* 0x80000004ff077e24 */ /* 0x000fe4000f8e02ff */
[----:B------:R-:W-:Y:S01]  /*74d0*/  UMOV UR6, UR7 ;  /* 0x0000000700067c82 */ /* 0x000fe20008000000 */
[----:B------:R-:W-:Y:S01]  /*74e0*/  IMAD.U32 R104, RZ, RZ, UR4 ;  /* 0x00000004ff687e24 */ /* 0x000fe2000f8e00ff */
[----:B----4-:R-:W-:Y:S01]  /*74f0*/  USHF.R.U32.HI UR6, URZ, UR13, UR6 ;  /* 0x0000000dff067299 */ /* 0x010fe20008011606 */
[----:B------:R-:W-:Y:S05]  /*7500*/  IMAD R106, R7, UR11, R106 ;  /* 0x0000000b076a7c24 */ /* 0x000fea000f8e026a */
[----:B------:R-:W-:Y:S02]  /*7510*/  SEL R105, R105, UR6, !P2 ;  /* 0x0000000669697c07 */ /* 0x000fe4000d000000 */
[----:B------:R-:W-:Y:S03]  /*7520*/  ISETP.NE.U32.AND P2, PT, R4, 0x1, PT ;  /* 0x000000010400780c */ /* 0x000fe60003f45070 */
[----:B------:R-:W-:Y:S01]  /*7530*/  IMAD.MOV R5, RZ, RZ, -R105 ;  /* 0x000000ffff057224 */ /* 0x000fe200078e0a69 */
[----:B------:R-:W-:Y:S03]  /*7540*/  P2R R116, PR, RZ, 0x4 ;  /* 0x00000004ff747803 */ /* 0x000fe60000000000 */
[----:B------:R-:W-:Y:S01]  /*7550*/  IMAD R104, R5, UR18, R104 ;  /* 0x0000001205687c24 */ /* 0x000fe2000f8e0268 */
[----:B--2---:R-:W-:Y:S01]  /*7560*/  @P5 SEL R114, RZ, 0x1, !P1 ;  /* 0x00000001ff725807 */ /* 0x004fe20004800000 */
[----:B-1----:R-:W-:Y:S06]  /*7570*/  @!P5 BRA `(.L_x_115) ;  /* 0x000000000068d947 */ /* 0x002fec0003800000 */
[----:B------:R-:W-:Y:S01]  /*7580*/  ISETP.NE.AND P1, PT, R114, RZ, PT ;  /* 0x000000ff7200720c */ /* 0x000fe20003f25270 */
[----:B------:R-:W-:Y:S01]  /*7590*/  BSSY B0, `(.L_x_116) ;  /* 0x000000d000007945 */ /* 0x000fe20003800000 */
[----:B------:R-:W-:Y:S02]  /*75a0*/  CS2R R50, SRZ ;  /* 0x0000000000327805 */ /* 0x000fe4000001ff00 */
[----:B------:R-:W-:Y:S02]  /*75b0*/  CS2R R48, SRZ ;  /* 0x0000000000307805 */ /* 0x000fe4000001ff00 */
[----:B------:R-:W-:Y:S02]  /*75c0*/  CS2R R58, SRZ ;  /* 0x00000000003a7805 */ /* 0x000fe4000001ff00 */
[----:B------:R-:W-:Y:S02]  /*75d0*/  CS2R R56, SRZ ;  /* 0x0000000000387805 */ /* 0x000fe4000001ff00 */
[----:B------:R-:W-:Y:S02]  /*75e0*/  CS2R R66, SRZ ;  /* 0x0000000000427805 */ /* 0x000fe4000001ff00 */
[----:B------:R-:W-:Y:S02]  /*75f0*/  CS2R R64, SRZ ;  /* 0x0000000000407805 */ /* 0x000fe4000001ff00 */
[----:B------:R-:W-:Y:S02]  /*7600*/  CS2R R74, SRZ ;  /* 0x00000000004a7805 */ /* 0x000fe4000001ff00 */
[----:B------:R-:W-:Y:S01]  /*7610*/  CS2R R72, SRZ ;  /* 0x0000000000487805 */ /* 0x000fe2000001ff00 */
[----:B------:R-:W-:Y:S06]  /*7620*/  @P1 BRA `(.L_x_117) ;  /* 0x00000000000c1947 */ /* 0x000fec0003800000 */
[----:B------:R-:W-:Y:S04]  /*7630*/  SHF.L.U32 R5, R46, 0x1f, RZ ;  /* 0x0000001f2e057819 */ /* 0x000fe800000006ff */
[----:B------:R-:W1:Y:S02]  /*7640*/  SYNCS.PHASECHK.TRANS64.TRYWAIT P1, [R0+URZ+0x140], R5 ;  /* 0x00014005000075a7 */ /* 0x000e6400080211ff */
[----:B-1----:R-:W-:Y:S05]  /*7650*/  @!P1 BRA `(.L_x_118) ;  /* 0x0000002800e09947 */ /* 0x002fea0003800000 */
.L_x_117:
[----:B------:R-:W-:Y:S05]  /*7660*/  BSYNC B0 ;  /* 0x0000000000007941 */ /* 0x000fea0003800000 */
.L_x_116:
[----:B------:R-:W-:Y:S01]  /*7670*/  ISETP.NE.AND P1, PT, R116, RZ, PT ;  /* 0x000000ff7400720c */ /* 0x000fe20003f25270 */
[----:B------:R-:W-:Y:S04]  /*7680*/  UIADD3 UR4, UPT, UPT, UR51, 0x1, URZ ;  /* 0x0000000133047890 */ /* 0x000fe8000fffe0ff */
[----:B------:R-:W-:Y:S04]  /*7690*/  UISETP.NE.AND UP0, UPT, UR4, 0x3, UPT ;  /* 0x000000030400788c */ /* 0x000fe8000bf05270 */
[----:B------:R-:W-:Y:S02]  /*76a0*/  USEL UR5, URZ, 0x1, UP0 ;  /* 0x00000001ff057887 */ /* 0x000fe40008000000 */
[----:B------:R-:W-:Y:S02]  /*76b0*/  USEL UR4, UR4, URZ, UP0 ;  /* 0x000000ff04047287 */ /* 0x000fe40008000000 */
[----:B------:R2:W4:Y:S02]  /*76c0*/  @P1 LDS.128 R48, [R103] ;  /* 0x0000000067301984 */ /* 0x0005240000000c00 */
[----:B------:R-:W-:Y:S02]  /*76d0*/  LOP3.LUT R46, R46, UR5, RZ, 0x3c, !PT ;  /* 0x000000052e2e7c12 */ /* 0x000fe4000f8e3cff */
[----:B------:R2:W1:Y:S01]  /*76e0*/  @P1 LDS.128 R56, [R112+0x10] ;  /* 0x0000100070381984 */ /* 0x0004620000000c00 */
[----:B------:R-:W-:Y:S03]  /*76f0*/  IMAD.U32 R115, RZ, RZ, UR4 ;  /* 0x00000004ff737e24 */ /* 0x000fe6000f8e00ff */
[----:B------:R2:W1:Y:S04]  /*7700*/  @P1 LDS.128 R64, [R102+0x20] ;  /* 0x0000200066401984 */ /* 0x0004680000000c00 */
[----:B------:R2:W1:Y:S02]  /*7710*/  @P1 LDS.128 R72, [R47+0x10] ;  /* 0x000010002f481984 */ /* 0x0004640000000c00 */
.L_x_115:
[----:B------:R-:W-:Y:S05]  /*7720*/  BSYNC B1 ;  /* 0x0000000000017941 */ /* 0x000fea0003800000 */
.L_x_114:
[----:B-1----:R-:W-:Y:S04]  /*7730*/  SHF.R.U32.HI R5, RZ, 0x15, R39 ;  /* 0x00000015ff057819 */ /* 0x002fe80000011627 */
[----:B------:R-:W-:Y:S01]  /*7740*/  LOP3.LUT P1, RZ, R5, 0x3, R88, 0x48, !PT ;  /* 0x0000000305ff7812 */ /* 0x000fe20007824858 */
[----:B------:R-:W-:Y:S01]  /*7750*/  @!UPT UIADD3 URZ, UPT, UPT, URZ, URZ, URZ ;  /* 0x000000fffffff290 */ /* 0x000fe2000fffe0ff */
[----:B---3--:R-:W-:Y:S11]  /*7760*/  @P0 BRA `(.L_x_119) ;  /* 0x0000000000080947 */ /* 0x008ff60003800000 */
[----:B------:R-:W1:Y:S02]  /*7770*/  SYNCS.PHASECHK.TRANS64.TRYWAIT P0, [R108+URZ+0x190], R3 ;  /* 0x000190036c0075a7 */ /* 0x000e6400080011ff */
[----:B-1----:R-:W-:Y:S05]  /*7780*/  @!P0 BRA `(.L_x_120) ;  /* 0x0000002800a88947 */ /* 0x002fea0003800000 */
.L_x_119:
[----:B------:R-:W-:Y:S05]  /*7790*/  @!P1 BRA `(.L_x_121) ;  /* 0x0000000000409947 */ /* 0x000fea0003800000 */
[----:B------:R-:W3:Y:S01]  /*77a0*/  LDCU.64 UR8, c[0x4][0x70] ;  /* 0x01000e00ff0877ac */ /* 0x000ee20008000a00 */
[----:B-1----:R-:W-:Y:S01]  /*77b0*/  MOV R3, 0x0 ;  /* 0x0000000000037802 */ /* 0x002fe20000000f00 */
[----:B------:R-:W-:Y:S02]  /*77c0*/  HFMA2 R12, -RZ, RZ, 0, 5.9604644775390625e-08 ;  /* 0x00000001ff0c7431 */ /* 0x000fe400000001ff */
[----:B------:R-:W-:Y:S02]  /*77d0*/  IMAD.MOV.U32 R8, RZ, RZ, 0x192 ;  /* 0x00000192ff087424 */ /* 0x000fe400078e00ff */
[----:B------:R-:W-:Y:S01]  /*77e0*/  IMAD.MOV.U32 R13, RZ, RZ, RZ ;  /* 0x000000ffff0d7224 */ /* 0x000fe200078e00ff */
[----:B------:R-:W1:Y:S01]  /*77f0*/  LDCU.64 UR6, c[0x4][0x78] ;  /* 0x01000f00ff0677ac */ /* 0x000e620008000a00 */
[----:B------:R-:W2:Y:S01]  /*7800*/  LDC.64 R2, c[0x4][R3] ;  /* 0x0100000003027b82 */ /* 0x000ea20000000a00 */
[----:B------:R-:W5:Y:S01]  /*7810*/  LDCU.64 UR4, c[0x4][0x10] ;  /* 0x01000200ff0477ac */ /* 0x000f620008000a00 */
[----:B---3--:R-:W-:Y:S01]  /*7820*/  MOV R5, UR9 ;  /* 0x0000000900057c02 */ /* 0x008fe20008000f00 */
[----:B------:R-:W-:Y:S01]  /*7830*/  IMAD.U32 R4, RZ, RZ, UR8 ;  /* 0x00000008ff047e24 */ /* 0x000fe2000f8e00ff */
[----:B-1----:R-:W-:Y:S01]  /*7840*/  MOV R7, UR7 ;  /* 0x0000000700077c02 */ /* 0x002fe20008000f00 */
[----:B------:R-:W-:Y:S01]  /*7850*/  IMAD.U32 R6, RZ, RZ, UR6 ;  /* 0x00000006ff067e24 */ /* 0x000fe2000f8e00ff */
[----:B-----5:R-:W-:Y:S01]  /*7860*/  MOV R11, UR5 ;  /* 0x00000005000b7c02 */ /* 0x020fe20008000f00 */
[----:B------:R-:W-:Y:S02]  /*7870*/  IMAD.U32 R10, RZ, RZ, UR4 ;  /* 0x00000004ff0a7e24 */ /* 0x000fe4000f8e00ff */
[----:B------:R-:W-:Y:S07]  /*7880*/  LEPC R20, `(.L_x_121) ;  /* 0x000000001014794e */ /* 0x000fee0000000000 */
[----:B--2-4-:R-:W-:Y:S05]  /*7890*/  CALL.ABS.NOINC R2 ;  /* 0x0000000002007343 */ /* 0x014fea0003c00000 */
.L_x_121:
[C---:B----4-:R-:W-:Y:S01]  /*78a0*/  SHF.L.U32 R40, R48.reuse, 0x10, RZ ;  /* 0x0000001030287819 */ /* 0x050fe200000006ff */
[----:B------:R-:W-:Y:S05]  /*78b0*/  WARPSYNC.ALL ;  /* 0x0000000000007948 */ /* 0x000fea0003800000 */
[----:B------:R-:W-:Y:S01]  /*78c0*/  R2UR UR4, R39 ;  /* 0x00000000270472ca */ /* 0x000fe200000e0000 */
[----:B------:R-:W-:Y:S01]  /*78d0*/  BSSY.RECONVERGENT B0, `(.L_x_122) ;  /* 0x0000089000007945 */ /* 0x000fe20003800200 */
[----:B------:R-:W-:Y:S02]  /*78e0*/  LOP3.LUT R43, R48, 0xffff0000, RZ, 0xc0, !PT ;  /* 0xffff0000302b7812 */ /* 0x000fe400078ec0ff */
[----:B------:R-:W-:Y:S02]  /*78f0*/  LOP3.LUT R42, R49, 0xffff0000, RZ, 0xc0, !PT ;  /* 0xffff0000312a7812 */ /* 0x000fe400078ec0ff */
[----:B------:R-:W-:Y:S02]  /*7900*/  SHF.L.U32 R45, R51, 0x10, RZ ;  /* 0x00000010332d7819 */ /* 0x000fe400000006ff */
[----:B------:R-:W-:Y:S02]  /*7910*/  LOP3.LUT R44, R75, 0xffff0000, RZ, 0xc0, !PT ;  /* 0xffff00004b2c7812 */ /* 0x000fe400078ec0ff */
[----:B------:R-:W-:Y:S03]  /*7920*/  ISETP.NE.AND P0, PT, R86, RZ, PT ;  /* 0x000000ff5600720c */ /* 0x000fe60003f05270 */
[----:B------:R-:W3:Y:S02]  /*7930*/  LDTM.x32 R4, tmem[UR4] ;  /* 0x00000004000479ee */ /* 0x000ee400082c0000 */
[C---:B---3--:R-:W-:Y:S01]  /*7940*/  FMUL R0, R38.reuse, R4 ;  /* 0x0000000426007220 */ /* 0x048fe20000400000 */
[C---:B------:R-:W-:Y:S01]  /*7950*/  FMUL R2, R38.reuse, R5 ;  /* 0x0000000526027220 */ /* 0x040fe20000400000 */
[C---:B-1----:R-:W-:Y:S01]  /*7960*/  FMUL R3, R38.reuse, R6 ;  /* 0x0000000626037220 */ /* 0x042fe20000400000 */
[----:B------:R-:W-:Y:S01]  /*7970*/  FMUL R7, R38, R7 ;  /* 0x0000000726077220 */ /* 0x000fe20000400000 */
[----:B------:R-:W-:Y:S01]  /*7980*/  FFMA R0, R41, R40, R0 ;  /* 0x0000002829007223 */ /* 0x000fe20000000000 */
[----:B------:R-:W-:Y:S01]  /*7990*/  SHF.L.U32 R40, R49, 0x10, RZ ;  /* 0x0000001031287819 */ /* 0x000fe200000006ff */
[C---:B------:R-:W-:Y:S01]  /*79a0*/  FFMA R2, R41.reuse, R43, R2 ;  /* 0x0000002b29027223 */ /* 0x040fe20000000002 */
[----:B------:R-:W-:Y:S01]  /*79b0*/  SHF.L.U32 R43, R50, 0x10, RZ ;  /* 0x00000010322b7819 */ /* 0x000fe200000006ff */
[C---:B------:R-:W-:Y:S01]  /*79c0*/  FMUL R4, R38.reuse, R8 ;  /* 0x0000000826047220 */ /* 0x040fe20000400000 */
[----:B------:R-:W-:Y:S01]  /*79d0*/  FMUL R5, R38, R9 ;  /* 0x0000000926057220 */ /* 0x000fe20000400000 */
[C---:B------:R-:W-:Y:S01]  /*79e0*/  FFMA R3, R41.reuse, R40, R3 ;  /* 0x0000002829037223 */ /* 0x040fe20000000003 */
[----:B------:R-:W-:Y:S01]  /*79f0*/  LOP3.LUT R40, R50, 0xffff0000, RZ, 0xc0, !PT ;  /* 0xffff000032287812 */ /* 0x000fe200078ec0ff */
[----:B------:R-:W-:Y:S01]  /*7a00*/  FFMA R7, R41, R42, R7 ;  /* 0x0000002a29077223 */ /* 0x000fe20000000007 */
[----:B------:R-:W-:Y:S01]  /*7a10*/  LOP3.LUT R42, R51, 0xffff0000, RZ, 0xc0, !PT ;  /* 0xffff0000332a7812 */ /* 0x000fe200078ec0ff */
[----:B------:R-:W-:Y:S01]  /*7a20*/  FMUL R6, R38, R10 ;  /* 0x0000000a26067220 */ /* 0x000fe20000400000 */
[----:B------:R-:W-:Y:S01]  /*7a30*/  F2FP.BF16.F32.PACK_AB R52, R2, R0 ;  /* 0x000000000234723e */ /* 0x000fe200000010ff */
[----:B------:R-:W-:Y:S01]  /*7a40*/  FMUL R11, R38, R11 ;  /* 0x0000000b260b7220 */ /* 0x000fe20000400000 */
[----:B------:R-:W-:Y:S01]  /*7a50*/  F2FP.BF16.F32.PACK_AB R53, R7, R3 ;  /* 0x000000030735723e */ /* 0x000fe200000010ff */
[----:B------:R-:W-:Y:S01]  /*7a60*/  FFMA R4, R41, R43, R4 ;  /* 0x0000002b29047223 */ /* 0x000fe20000000004 */
[----:B------:R-:W-:Y:S01]  /*7a70*/  SHF.L.U32 R43, R57, 0x10, RZ ;  /* 0x00000010392b7819 */ /* 0x000fe200000006ff */
[C---:B------:R-:W-:Y:S01]  /*7a80*/  FFMA R5, R41.reuse, R40, R5 ;  /* 0x0000002829057223 */ /* 0x040fe20000000005 */
[C---:B------:R-:W-:Y:S01]  /*7a90*/  SHF.L.U32 R40, R56.reuse, 0x10, RZ ;  /* 0x0000001038287819 */ /* 0x040fe200000006ff */
[----:B------:R-:W-:Y:S01]  /*7aa0*/  FFMA R6, R41, R45, R6 ;  /* 0x0000002d29067223 */ /* 0x000fe20000000006 */
[----:B------:R-:W-:Y:S01]  /*7ab0*/  SHF.L.U32 R45, R59, 0x10, RZ ;  /* 0x000000103b2d7819 */ /* 0x000fe200000006ff */
[----:B------:R-:W-:Y:S01]  /*7ac0*/  FFMA R11, R41, R42, R11 ;  /* 0x0000002a290b7223 */ /* 0x000fe2000000000b */
[----:B------:R-:W-:Y:S01]  /*7ad0*/  LOP3.LUT R42, R56, 0xffff0000, RZ, 0xc0, !PT ;  /* 0xffff0000382a7812 */ /* 0x000fe200078ec0ff */
[C---:B------:R-:W-:Y:S01]  /*7ae0*/  FMUL R8, R38.reuse, R12 ;  /* 0x0000000c26087220 */ /* 0x040fe20000400000 */
[----:B------:R-:W-:Y:S01]  /*7af0*/  F2FP.BF16.F32.PACK_AB R54, R5, R4 ;  /* 0x000000040536723e */ /* 0x000fe200000010ff */
[C---:B------:R-:W-:Y:S01]  /*7b00*/  FMUL R9, R38.reuse, R13 ;  /* 0x0000000d26097220 */ /* 0x040fe20000400000 */
[----:B------:R-:W-:Y:S01]  /*7b10*/  F2FP.BF16.F32.PACK_AB R55, R11, R6 ;  /* 0x000000060b37723e */ /* 0x000fe200000010ff */
[----:B------:R-:W-:Y:S01]  /*7b20*/  FMUL R10, R38, R14 ;  /* 0x0000000e260a7220 */ /* 0x000fe20000400000 */
[----:B------:R-:W-:Y:S01]  /*7b30*/  FFMA R8, R41, R40, R8 ;  /* 0x0000002829087223 */ /* 0x000fe20000000008 */
[----:B------:R-:W-:Y:S01]  /*7b40*/  LOP3.LUT R40, R57, 0xffff0000, RZ, 0xc0, !PT ;  /* 0xffff000039287812 */ /* 0x000fe200078ec0ff */
[C---:B------:R-:W-:Y:S01]  /*7b50*/  FFMA R9, R41.reuse, R42, R9 ;  /* 0x0000002a29097223 */ /* 0x040fe20000000009 */
[----:B------:R-:W-:Y:S01]  /*7b60*/  LOP3.LUT R42, R58, 0xffff0000, RZ, 0xc0, !PT ;  /* 0xffff00003a2a7812 */ /* 0x000fe200078ec0ff */
[----:B------:R-:W-:Y:S01]  /*7b70*/  FMUL R15, R38, R15 ;  /* 0x0000000f260f7220 */ /* 0x000fe20000400000 */
[----:B------:R-:W-:Y:S01]  /*7b80*/  FFMA R10, R41, R43, R10 ;  /* 0x0000002b290a7223 */ /* 0x000fe2000000000a */
[----:B------:R-:W-:Y:S01]  /*7b90*/  SHF.L.U32 R43, R58, 0x10, RZ ;  /* 0x000000103a2b7819 */ /* 0x000fe200000006ff */
[C---:B------:R-:W-:Y:S01]  /*7ba0*/  FMUL R12, R38.reuse, R16 ;  /* 0x00000010260c7220 */ /* 0x040fe20000400000 */
[----:B------:R-:W-:Y:S01]  /*7bb0*/  F2FP.BF16.F32.PACK_AB R60, R9, R8 ;  /* 0x00000008093c723e */ /* 0x000fe200000010ff */
[----:B------:R-:W-:Y:S01]  /*7bc0*/  FFMA R15, R41, R40, R15 ;  /* 0x00000028290f7223 */ /* 0x000fe2000000000f */
[----:B------:R-:W-:Y:S01]  /*7bd0*/  LOP3.LUT R40, R59, 0xffff0000, RZ, 0xc0, !PT ;  /* 0xffff00003b287812 */ /* 0x000fe200078ec0ff */
[C---:B------:R-:W-:Y:S01]  /*7be0*/  FMUL R13, R38.reuse, R17 ;  /* 0x00000011260d7220 */ /* 0x040fe20000400000 */
[C---:B------:R-:W-:Y:S01]  /*7bf0*/  FMUL R14, R38.reuse, R18 ;  /* 0x00000012260e7220 */ /* 0x040fe20000400000 */
[----:B------:R-:W-:Y:S01]  /*7c00*/  FMUL R19, R38, R19 ;  /* 0x0000001326137220 */ /* 0x000fe20000400000 */
[----:B------:R-:W-:Y:S01]  /*7c10*/  F2FP.BF16.F32.PACK_AB R61, R15, R10 ;  /* 0x0000000a0f3d723e */ /* 0x000fe200000010ff */
[C---:B------:R-:W-:Y:S01]  /*7c20*/  FFMA R12, R41.reuse, R43, R12 ;  /* 0x0000002b290c7223 */ /* 0x040fe2000000000c */
[C---:B------:R-:W-:Y:S01]  /*7c30*/  SHF.L.U32 R43, R64.reuse, 0x10, RZ ;  /* 0x00000010402b7819 */ /* 0x040fe200000006ff */
[----:B------:R-:W-:Y:S01]  /*7c40*/  FFMA R13, R41, R42, R13 ;  /* 0x0000002a290d7223 */ /* 0x000fe2000000000d */
[----:B------:R-:W-:Y:S01]  /*7c50*/  LOP3.LUT R42, R65, 0xffff0000, RZ, 0xc0, !PT ;  /* 0xffff0000412a7812 */ /* 0x000fe200078ec0ff */
[----:B------:R-:W-:Y:S01]  /*7c60*/  FFMA R14, R41, R45, R14 ;  /* 0x0000002d290e7223 */ /* 0x000fe2000000000e */
[----:B------:R-:W-:Y:S01]  /*7c70*/  SHF.L.U32 R45, R65, 0x10, RZ ;  /* 0x00000010412d7819 */ /* 0x000fe200000006ff */
[----:B------:R1:W-:Y:S01]  /*7c80*/  STS.128 [R103], R52 ;  /* 0x0000003467007388 */ /* 0x0003e20000000c00 */
[----:B------:R-:W-:Y:S01]  /*7c90*/  F2FP.BF16.F32.PACK_AB R62, R13, R12 ;  /* 0x0000000c0d3e723e */ /* 0x000fe200000010ff */
[----:B------:R-:W-:Y:S01]  /*7ca0*/  FFMA R19, R41, R40, R19 ;  /* 0x0000002829137223 */ /* 0x000fe20000000013 */
[----:B------:R-:W-:Y:S01]  /*7cb0*/  LOP3.LUT R40, R64, 0xffff0000, RZ, 0xc0, !PT ;  /* 0xffff000040287812 */ /* 0x000fe200078ec0ff */
[C---:B------:R-:W-:Y:S01]  /*7cc0*/  FMUL R16, R38.reuse, R20 ;  /* 0x0000001426107220 */ /* 0x040fe20000400000 */
[C---:B------:R-:W-:Y:S01]  /*7cd0*/  FMUL R17, R38.reuse, R21 ;  /* 0x0000001526117220 */ /* 0x040fe20000400000 */
[C---:B------:R-:W-:Y:S01]  /*7ce0*/  FMUL R18, R38.reuse, R22 ;  /* 0x0000001626127220 */ /* 0x040fe20000400000 */
[----:B------:R-:W-:Y:S01]  /*7cf0*/  F2FP.BF16.F32.PACK_AB R63, R19, R14 ;  /* 0x0000000e133f723e */ /* 0x000fe200000010ff */
[----:B------:R-:W-:Y:S01]  /*7d00*/  FMUL R23, R38, R23 ;  /* 0x0000001726177220 */ /* 0x000fe20000400000 */
[----:B------:R-:W-:Y:S01]  /*7d10*/  FFMA R16, R41, R43, R16 ;  /* 0x0000002b29107223 */ /* 0x000fe20000000010 */
[----:B------:R-:W-:Y:S01]  /*7d20*/  SHF.L.U32 R43, R67, 0x10, RZ ;  /* 0x00000010432b7819 */ /* 0x000fe200000006ff */
[C---:B------:R-:W-:Y:S01]  /*7d30*/  FFMA R17, R41.reuse, R40, R17 ;  /* 0x0000002829117223 */ /* 0x040fe20000000011 */
[----:B------:R1:W-:Y:S01]  /*7d40*/  STS.128 [R112+0x10], R60 ;  /* 0x0000103c70007388 */ /* 0x0003e20000000c00 */
        /* <DEDUP_REMOVED lines=8> */
[C---:B------:R-:W-:Y:S01]  /*7dd0*/  FMUL R22, R38.reuse, R26 ;  /* 0x0000001a26167220 */ /* 0x040fe20000400000 */
[----:B------:R-:W-:Y:S01]  /*7de0*/  FFMA R20, R41, R40, R20 ;  /* 0x0000002829147223 */ /* 0x000fe20000000014 */
[----:B------:R-:W-:Y:S01]  /*7df0*/  LOP3.LUT R40, R67, 0xffff0000, RZ, 0xc0, !PT ;  /* 0xffff000043287812 */ /* 0x000fe200078ec0ff */
[C---:B------:R-:W-:Y:S01]  /*7e00*/  FFMA R21, R41.reuse, R42, R21 ;  /* 0x0000002a29157223 */ /* 0x040fe20000000015 */
[C---:B------:R-:W-:Y:S01]  /*7e10*/  FFMA R22, R41.reuse, R43, R22 ;  /* 0x0000002b29167223 */ /* 0x040fe20000000016 */
[----:B------:R-:W-:Y:S01]  /*7e20*/  FMUL R27, R38, R27 ;  /* 0x0000001b261b7220 */ /* 0x000fe20000400000 */
[----:B------:R-:W-:Y:S01]  /*7e30*/  SHF.L.U32 R43, R72, 0x10, RZ ;  /* 0x00000010482b7819 */ /* 0x000fe200000006ff */
[----:B------:R-:W-:Y:S01]  /*7e40*/  FMUL R24, R38, R28 ;  /* 0x0000001c26187220 */ /* 0x000fe20000400000 */
[----:B------:R-:W-:Y:S01]  /*7e50*/  LOP3.LUT R42, R72, 0xffff0000, RZ, 0xc0, !PT ;  /* 0xffff0000482a7812 */ /* 0x000fe200078ec0ff */
[C---:B------:R-:W-:Y:S01]  /*7e60*/  FMUL R25, R38.reuse, R29 ;  /* 0x0000001d26197220 */ /* 0x040fe20000400000 */
[C---:B------:R-:W-:Y:S01]  /*7e70*/  FMUL R26, R38.reuse, R30 ;  /* 0x0000001e261a7220 */ /* 0x040fe20000400000 */
[C---:B------:R-:W-:Y:S01]  /*7e80*/  FFMA R27, R41.reuse, R40, R27 ;  /* 0x00000028291b7223 */ /* 0x040fe2000000001b */
[----:B------:R-:W-:Y:S01]  /*7e90*/  FFMA R24, R41, R43, R24 ;  /* 0x0000002b29187223 */ /* 0x000fe20000000018 */
[----:B------:R-:W-:Y:S01]  /*7ea0*/  LOP3.LUT R40, R73, 0xffff0000, RZ, 0xc0, !PT ;  /* 0xffff000049287812 */ /* 0x000fe200078ec0ff */
[C---:B------:R-:W-:Y:S01]  /*7eb0*/  FFMA R25, R41.reuse, R42, R25 ;  /* 0x0000002a29197223 */ /* 0x040fe20000000019 */
[----:B------:R-:W-:Y:S01]  /*7ec0*/  FMUL R31, R38, R31 ;  /* 0x0000001f261f7220 */ /* 0x000fe20000400000 */
[----:B------:R-:W-:Y:S01]  /*7ed0*/  SHF.L.U32 R43, R74, 0x10, RZ ;  /* 0x000000104a2b7819 */ /* 0x000fe200000006ff */
[----:B------:R-:W-:Y:S01]  /*7ee0*/  FFMA R26, R41, R45, R26 ;  /* 0x0000002d291a7223 */ /* 0x000fe2000000001a */
[----:B------:R-:W-:Y:S01]  /*7ef0*/  FMUL R28, R38, R32 ;  /* 0x00000020261c7220 */ /* 0x000fe20000400000 */
[----:B------:R-:W-:Y:S01]  /*7f00*/  LOP3.LUT R42, R74, 0xffff0000, RZ, 0xc0, !PT ;  /* 0xffff00004a2a7812 */ /* 0x000fe200078ec0ff */
[C---:B------:R-:W-:Y:S01]  /*7f10*/  FMUL R29, R38.reuse, R33 ;  /* 0x00000021261d7220 */ /* 0x040fe20000400000 */
[----:B------:R-:W-:Y:S01]  /*7f20*/  SHF.L.U32 R45, R75, 0x10, RZ ;  /* 0x000000104b2d7819 */ /* 0x000fe200000006ff */
[C---:B------:R-:W-:Y:S01]  /*7f30*/  FMUL R30, R38.reuse, R34 ;  /* 0x00000022261e7220 */ /* 0x040fe20000400000 */
[----:B------:R-:W-:Y:S01]  /*7f40*/  FFMA R31, R41, R40, R31 ;  /* 0x00000028291f7223 */ /* 0x000fe2000000001f */
[----:B------:R-:W-:Y:S01]  /*7f50*/  FMUL R35, R38, R35 ;  /* 0x0000002326237220 */ /* 0x000fe20000400000 */
[----:B------:R-:W-:Y:S01]  /*7f60*/  F2FP.BF16.F32.PACK_AB R69, R23, R18 ;  /* 0x000000121745723e */ /* 0x000fe200000010ff */
[----:B------:R-:W-:Y:S01]  /*7f70*/  FFMA R28, R41, R43, R28 ;  /* 0x0000002b291c7223 */ /* 0x000fe2000000001c */
[----:B------:R-:W-:Y:S01]  /*7f80*/  F2FP.BF16.F32.PACK_AB R70, R21, R20 ;  /* 0x000000141546723e */ /* 0x000fe200000010ff */
[----:B------:R-:W-:Y:S01]  /*7f90*/  FFMA R29, R41, R42, R29 ;  /* 0x0000002a291d7223 */ /* 0x000fe2000000001d */
[----:B------:R-:W-:Y:S01]  /*7fa0*/  F2FP.BF16.F32.PACK_AB R71, R27, R22 ;  /* 0x000000161b47723e */ /* 0x000fe200000010ff */
[C---:B------:R-:W-:Y:S01]  /*7fb0*/  FFMA R30, R41.reuse, R45, R30 ;  /* 0x0000002d291e7223 */ /* 0x040fe2000000001e */
[----:B------:R-:W-:Y:S01]  /*7fc0*/  FFMA R35, R41, R44, R35 ;  /* 0x0000002c29237223 */ /* 0x000fe20000000023 */
[----:B------:R-:W-:Y:S02]  /*7fd0*/  F2FP.BF16.F32.PACK_AB R80, R25, R24 ;  /* 0x000000181950723e */ /* 0x000fe400000010ff */
[----:B------:R1:W-:Y:S01]  /*7fe0*/  STS.128 [R102+0x20], R68 ;  /* 0x0000204466007388 */ /* 0x0003e20000000c00 */
[----:B------:R-:W-:Y:S02]  /*7ff0*/  F2FP.BF16.F32.PACK_AB R81, R31, R26 ;  /* 0x0000001a1f51723e */ /* 0x000fe400000010ff */
[----:B------:R-:W-:Y:S02]  /*8000*/  F2FP.BF16.F32.PACK_AB R82, R29, R28 ;  /* 0x0000001c1d52723e */ /* 0x000fe400000010ff */
[----:B------:R-:W-:Y:S05]  /*8010*/  F2FP.BF16.F32.PACK_AB R83, R35, R30 ;  /* 0x0000001e2353723e */ /* 0x000fea00000010ff */
[----:B------:R1:W-:Y:S01]  /*8020*/  STS.128 [R47+0x10], R80 ;  /* 0x000010502f007388 */ /* 0x0003e20000000c00 */
[----:B------:R-:W-:Y:S01]  /*8030*/  @!PT LDS RZ, [RZ] ;  /* 0x00000000fffff984 */ /* 0x000fe20000000800 */
[----:B------:R-:W-:Y:S01]  /*8040*/  @!PT LDS RZ, [RZ] ;  /* 0x00000000fffff984 */ /* 0x000fe20000000800 */
[----:B------:R-:W-:Y:S01]  /*8050*/  @!PT LDS RZ, [RZ] ;  /* 0x00000000fffff984 */ /* 0x000fe20000000800 */
[----:B------:R-:W-:Y:S01]  /*8060*/  @!PT LDS RZ, [RZ] ;  /* 0x00000000fffff984 */ /* 0x000fe20000000800 */
[----:B------:R3:W-:Y:S07]  /*8070*/  MEMBAR.ALL.CTA ;  /* 0x0000000000007992 */ /* 0x0007ee0000008000 */
[----:B---3--:R-:W3:Y:S02]  /*8080*/  FENCE.VIEW.ASYNC.S ;  /* 0x00000000000073c6 */ /* 0x008ee40000000000 */
[----:B---3--:R-:W-:Y:S06]  /*8090*/  BAR.SYNC.DEFER_BLOCKING 0x1, 0x80 ;  /* 0x0042000000007b1d */ /* 0x008fec0000010000 */
[----:B------:R-:W-:Y:S05]  /*80a0*/  @P0 BRA `(.L_x_123) ;  /* 0x00000000002c0947 */ /* 0x000fea0003800000 */
[----:B------:R-:W3:Y:S01]  /*80b0*/  LDCU.64 UR6, c[0x0][0x348] ;  /* 0x00006900ff0677ac */ /* 0x000ee20008000a00 */
[----:B------:R-:W-:Y:S02]  /*80c0*/  R2UR UR5, R113 ;  /* 0x00000000710572ca */ /* 0x000fe400000e0000 */
[----:B------:R-:W-:Y:S02]  /*80d0*/  R2UR UR42, R107 ;  /* 0x000000006b2a72ca */ /* 0x000fe400000e0000 */
[----:B------:R-:W-:Y:S02]  /*80e0*/  R2UR UR43, R106 ;  /* 0x000000006a2b72ca */ /* 0x000fe400000e0000 */
[----:B------:R-:W-:Y:S02]  /*80f0*/  R2UR UR44, R104 ;  /* 0x00000000682c72ca */ /* 0x000fe400000e0000 */
[----:B------:R-:W-:Y:S05]  /*8100*/  R2UR UR45, R105 ;  /* 0x00000000692d72ca */ /* 0x000fea00000e0000 */
[----:B------:R-:W-:Y:S02]  /*8110*/  UIADD3 UR40, UPT, UPT, UR50, 0x200, UR5 ;  /* 0x0000020032287890 */ /* 0x000fe4000fffe005 */
[----:B---3--:R-:W-:Y:S04]  /*8120*/  UIADD3 UR4, UP0, UPT, UR6, 0x780, URZ ;  /* 0x0000078006047890 */ /* 0x008fe8000ff1e0ff */
[----:B------:R-:W-:Y:S09]  /*8130*/  UIADD3.X UR5, UPT, UPT, URZ, UR7, URZ, UP0, !UPT ;  /* 0x00000007ff057290 */ /* 0x000ff200087fe4ff */
[----:B------:R3:W-:Y:S02]  /*8140*/  UTMASTG.5D.IM2COL [UR40], [UR4] ;  /* 0x00000028040073b5 */ /* 0x0007e40008060000 */
[----:B---3--:R0:W-:Y:S02]  /*8150*/  UTMACMDFLUSH ;  /* 0x00000000000079b7 */ /* 0x0081e40000000000 */
.L_x_123:
[----:B------:R-:W-:Y:S05]  /*8160*/  BSYNC.RECONVERGENT B0 ;  /* 0x0000000000007941 */ /* 0x000fea0003800200 */
.L_x_122:
[----:B------:R-:W-:Y:S01]  /*8170*/  UIADD3 UR40, UPT, UPT, UR51, 0x1, URZ ;  /* 0x0000000133287890 */ /* 0x000fe2000fffe0ff */
[----:B------:R-:W-:Y:S03]  /*8180*/  BSSY.RECONVERGENT B0, `(.L_x_124) ;  /* 0x0000005000007945 */ /* 0x000fe60003800200 */
[----:B------:R-:W-:Y:S04]  /*8190*/  UISETP.NE.AND UP0, UPT, UR40, 0x3, UPT ;  /* 0x000000032800788c */ /* 0x000fe8000bf05270 */
[----:B------:R-:W-:Y:S01]  /*81a0*/  USEL UR42, UR40, URZ, UP0 ;  /* 0x000000ff282a7287 */ /* 0x000fe20008000000 */
[----:B------:R-:W-:Y:S11]  /*81b0*/  @P0 BRA `(.L_x_125) ;  /* 0x0000000000040947 */ /* 0x000ff60003800000 */
[----:B------:R-:W-:Y:S04]  /*81c0*/  DEPBAR.LE SB0, 0x1 ;  /* 0x000080400000791a */ /* 0x000fe80000000000 */
.L_x_125:
[----:B------:R-:W-:Y:S05]  /*81d0*/  BSYNC.RECONVERGENT B0 ;  /* 0x0000000000007941 */ /* 0x000fea0003800200 */
.L_x_124:
[----:B------:R-:W-:Y:S01]  /*81e0*/  BAR.SYNC.DEFER_BLOCKING 0x1, 0x80 ;  /* 0x0042000000007b1d */ /* 0x000fe20000010000 */
[----:B------:R-:W-:Y:S01]  /*81f0*/  ISETP.NE.AND P1, PT, R111, RZ, PT ;  /* 0x000000ff6f00720c */ /* 0x000fe20003f25270 */
[----:B------:R-:W-:Y:S01]  /*8200*/  UISETP.NE.AND UP0, UPT, UR55, URZ, UPT ;  /* 0x000000ff3700728c */ /* 0x000fe2000bf05270 */
[----:B------:R-:W-:Y:S11]  /*8210*/  LEA R3, R115, UR50, 0x3 ;  /* 0x0000003273037c11 */ /* 0x000ff6000f8e18ff */
[----:B------:R-:W-:Y:S01]  /*8220*/  @P1 SHF.L.U32 R4, R46, 0x1f, RZ ;  /* 0x0000001f2e041819 */ /* 0x000fe200000006ff */
[----:B------:R-:W-:Y:S06]  /*8230*/  BRA.U !UP0, `(.L_x_126) ;  /* 0x0000000108247547 */ /* 0x000fec000b800000 */
[----:B------:R-:W3:Y:S01]  /*8240*/  S2R R0, SR_CgaCtaId ;  /* 0x0000000000007919 */ /* 0x000ee20000008800 */
[----:B------:R-:W-:Y:S01]  /*8250*/  IMAD.U32 R2, RZ, RZ, UR52 ;  /* 0x00000034ff027e24 */ /* 0x000fe2000f8e00ff */
[----:B------:R-:W-:Y:S04]  /*8260*/  UIADD3 UR4, UPT, UPT, UR52, 0x1, URZ ;  /* 0x0000000134047890 */ /* 0x000fe8000fffe0ff */
[----:B------:R-:W-:Y:S01]  /*8270*/  @P1 LEA R2, R2, UR50, 0x3 ;  /* 0x0000003202021c11 */ /* 0x000fe2000f8e18ff */
[----:B------:R-:W-:Y:S04]  /*8280*/  UISETP.NE.AND UP0, UPT, UR4, 0x3, UPT ;  /* 0x000000030400788c */ /* 0x000fe8000bf05270 */
[----:B------:R-:W-:Y:S01]  /*8290*/  @P1 VIADD R5, R2, 0x158 ;  /* 0x0000015802051836 */ /* 0x000fe20000000000 */
[----:B------:R-:W-:Y:S04]  /*82a0*/  USEL UR52, UR4, URZ, UP0 ;  /* 0x000000ff04347287 */ /* 0x000fe80008000000 */
[----:B---3--:R-:W-:Y:S04]  /*82b0*/  @P1 PRMT R0, R0, 0x654, R5 ;  /* 0x0000065400001816 */ /* 0x008fe80000000005 */
[----:B------:R3:W-:Y:S04]  /*82c0*/  @P1 SYNCS.ARRIVE.TRANS64.RED.A1T0 RZ, [R0+URZ], RZ ;  /* 0x000000ff00ff19a7 */ /* 0x0007e800081004ff */
.L_x_126:
[----:B------:R-:W4:Y:S01]  /*82d0*/  @P1 SYNCS.PHASECHK.TRANS64.TRYWAIT P0, [R3+URZ+0x140], R4 ;  /* 0x00014004030015a7 */ /* 0x000f2200080011ff */
[----:B------:R-:W-:Y:S01]  /*82e0*/  BSSY B1, `(.L_x_127) ;  /* 0x0000015000017945 */ /* 0x000fe20003800000 */
[----:B----4-:R-:W-:Y:S03]  /*82f0*/  @P1 SEL R114, RZ, 0x1, !P0 ;  /* 0x00000001ff721807 */ /* 0x010fe60004000000 */
[----:B------:R-:W-:Y:S05]  /*8300*/  @!P1 BRA `(.L_x_128) ;  /* 0x0000000000489947 */ /* 0x000fea0003800000 */
[----:B------:R-:W-:Y:S01]  /*8310*/  ISETP.NE.AND P1, PT, R116, RZ, PT ;  /* 0x000000ff7400720c */ /* 0x000fe20003f25270 */
[----:B------:R-:W-:Y:S01]  /*8320*/  BSSY B0, `(.L_x_129) ;  /* 0x000000a000007945 */ /* 0x000fe20003800000 */
[----:B------:R-:W-:Y:S11]  /*8330*/  ISETP.NE.AND P0, PT, R114, RZ, PT ;  /* 0x000000ff7200720c */ /* 0x000ff60003f05270 */
[----:B------:R-:W-:Y:S04]  /*8340*/  @P1 IMAD R115, R115, 0x2000, R98 ;  /* 0x0000200073731824 */ /* 0x000fe800078e0262 */
[----:B------:R-:W-:Y:S01]  /*8350*/  @P1 IMAD.IADD R4, R101, 0x1, R115 ;  /* 0x0000000165041824 */ /* 0x000fe200078e0273 */
[----:B------:R-:W-:Y:S03]  /*8360*/  @P1 IADD3 R2, PT, PT, R100, R115, RZ ;  /* 0x0000007364021210 */ /* 0x000fe60007ffe0ff */
[----:B---3--:R-:W-:Y:S01]  /*8370*/  @P1 IMAD.IADD R0, R97, 0x1, R4 ;  /* 0x0000000161001824 */ /* 0x008fe200078e0204 */
[----:B------:R-:W-:Y:S06]  /*8380*/  @P0 BRA `(.L_x_130) ;  /* 0x00000000000c0947 */ /* 0x000fec0003800000 */
[----:B------:R-:W-:Y:S04]  /*8390*/  SHF.L.U32 R46, R46, 0x1f, RZ ;  /* 0x0000001f2e2e7819 */ /* 0x000fe800000006ff */
[----:B------:R-:W3:Y:S02]  /*83a0*/  SYNCS.PHASECHK.TRANS64.TRYWAIT P0, [R3+URZ+0x140], R46 ;  /* 0x0001402e030075a7 */ /* 0x000ee400080011ff */
[----:B---3--:R-:W-:Y:S05]  /*83b0*/  @!P0 BRA `(.L_x_131) ;  /* 0x0000001c00b08947 */ /* 0x008fea0003800000 */
.L_x_130:
[----:B------:R-:W-:Y:S05]  /*83c0*/  BSYNC B0 ;  /* 0x0000000000007941 */ /* 0x000fea0003800000 */
.L_x_129:
[----:B------:R-:W-:Y:S11]  /*83d0*/  ISETP.NE.AND P0, PT, R116, RZ, PT ;  /* 0x000000ff7400720c */ /* 0x000ff60003f05270 */
[----:B------:R-:W-:Y:S02]  /*83e0*/  @!UPT UIADD3 URZ, UPT, UPT, URZ, URZ, URZ ;  /* 0x000000fffffff290 */ /* 0x000fe4000fffe0ff */
[----:B------:R4:W1:Y:S04]  /*83f0*/  @P0 LDS.128 R48, [R115] ;  /* 0x0000000073300984 */ /* 0x0008680000000c00 */
[----:B------:R4:W1:Y:S04]  /*8400*/  @P0 LDS.128 R64, [R2+0x20] ;  /* 0x0000200002400984 */ /* 0x0008680000000c00 */
[----:B------:R4:W1:Y:S04]  /*8410*/  @P0 LDS.128 R56, [R4+0x10] ;  /* 0x0000100004380984 */ /* 0x0008680000000c00 */
[----:B------:R4:W1:Y:S02]  /*8420*/  @P0 LDS.128 R72, [R0+0x10] ;  /* 0x0000100000480984 */ /* 0x0008640000000c00 */
.L_x_128:
[----:B------:R-:W-:Y:S05]  /*8430*/  BSYNC B1 ;  /* 0x0000000000017941 */ /* 0x000fea0003800000 */
.L_x_127:
[----:B---3--:R-:W-:Y:S05]  /*8440*/  VIADD R3, R39, 0x20 ;  /* 0x0000002027037836 */ /* 0x008fea0000000000 */
[----:B------:R-:W-:Y:S04]  /*8450*/  SHF.R.U32.HI R3, RZ, 0x15, R3 ;  /* 0x00000015ff037819 */ /* 0x000fe80000011603 */
[----:B------:R-:W-:Y:S11]  /*8460*/  LOP3.LUT P0, RZ, R3, 0x3, R88, 0x48, !PT ;  /* 0x0000000303ff7812 */ /* 0x000ff60007804858 */
[----:B------:R-:W-:Y:S02]  /*8470*/  @!UPT UIADD3 URZ, UPT, UPT, URZ, URZ, URZ ;  /* 0x000000fffffff290 */ /* 0x000fe4000fffe0ff */
[----:B------:R-:W-:Y:S05]  /*8480*/  @!P0 BRA `(.L_x_132) ;  /* 0x0000000000408947 */ /* 0x000fea0003800000 */
[----:B------:R-:W3:Y:S01]  /*8490*/  LDCU.64 UR8, c[0x4][0x70] ;  /* 0x01000e00ff0877ac */ /* 0x000ee20008000a00 */
[----:B------:R-:W-:Y:S01]  /*84a0*/  MOV R3, 0x0 ;  /* 0x0000000000037802 */ /* 0x000fe20000000f00 */
[----:B------:R-:W-:Y:S02]  /*84b0*/  HFMA2 R12, -RZ, RZ, 0, 5.9604644775390625e-08 ;  /* 0x00000001ff0c7431 */ /* 0x000fe400000001ff */
[----:B------:R-:W-:Y:S02]  /*84c0*/  IMAD.MOV.U32 R8, RZ, RZ, 0x192 ;  /* 0x00000192ff087424 */ /* 0x000fe400078e00ff */
[----:B------:R-:W-:Y:S01]  /*84d0*/  IMAD.MOV.U32 R13, RZ, RZ, RZ ;  /* 0x000000ffff0d7224 */ /* 0x000fe200078e00ff */
[----:B------:R-:W5:Y:S01]  /*84e0*/  LDCU.64 UR6, c[0x4][0x78] ;  /* 0x01000f00ff0677ac */ /* 0x000f620008000a00 */
[----:B----4-:R-:W4:Y:S01]  /*84f0*/  LDC.64 R2, c[0x4][R3] ;  /* 0x0100000003027b82 */ /* 0x010f220000000a00 */
[----:B------:R-:W2:Y:S01]  /*8500*/  LDCU.64 UR4, c[0x4][0x10] ;  /* 0x01000200ff0477ac */ /* 0x000ea20008000a00 */
[----:B---3--:R-:W-:Y:S01]  /*8510*/  MOV R5, UR9 ;  /* 0x0000000900057c02 */ /* 0x008fe20008000f00 */
[----:B------:R-:W-:Y:S01]  /*8520*/  IMAD.U32 R4, RZ, RZ, UR8 ;  /* 0x00000008ff047e24 */ /* 0x000fe2000f8e00ff */
[----:B-----5:R-:W-:Y:S01]  /*8530*/  MOV R7, UR7 ;  /* 0x0000000700077c02 */ /* 0x020fe20008000f00 */
[----:B------:R-:W-:Y:S01]  /*8540*/  IMAD.U32 R6, RZ, RZ, UR6 ;  /* 0x00000006ff067e24 */ /* 0x000fe2000f8e00ff */
[----:B--2---:R-:W-:Y:S01]  /*8550*/  MOV R11, UR5 ;  /* 0x00000005000b7c02 */ /* 0x004fe20008000f00 */
[----:B------:R-:W-:Y:S02]  /*8560*/  IMAD.U32 R10, RZ, RZ, UR4 ;  /* 0x00000004ff0a7e24 */ /* 0x000fe4000f8e00ff */
[----:B------:R-:W-:Y:S07]  /*8570*/  LEPC R20, `(.L_x_132) ;  /* 0x000000001014794e */ /* 0x000fee0000000000 */
[----:B-1--4-:R-:W-:Y:S05]  /*8580*/  CALL.ABS.NOINC R2 ;  /* 0x0000000002007343 */ /* 0x012fea0003c00000 */
.L_x_132:
[----:B------:R-:W-:Y:S01]  /*8590*/  ISETP.NE.AND P0, PT, R86, RZ, PT ;  /* 0x000000ff5600720c */ /* 0x000fe20003f05270 */
[----:B------:R-:W-:Y:S05]  /*85a0*/  WARPSYNC.ALL ;  /* 0x0000000000007948 */ /* 0x000fea0003800000 */
[----:B------:R-:W-:Y:S01]  /*85b0*/  R2UR UR4, R39 ;  /* 0x00000000270472ca */ /* 0x000fe200000e0000 */
[----:B------:R-:W-:Y:S01]  /*85c0*/  BSSY.RECONVERGENT B0, `(.L_x_133) ;  /* 0x0000092000007945 */ /* 0x000fe20003800200 */
[C---:B-1----:R-:W-:Y:S02]  /*85d0*/  SHF.L.U32 R40, R48.reuse, 0x10, RZ ;  /* 0x0000001030287819 */ /* 0x042fe400000006ff */
[----:B------:R-:W-:Y:S02]  /*85e0*/  LOP3.LUT R42, R48, 0xffff0000, RZ, 0xc0, !PT ;  /* 0xffff0000302a7812 */ /* 0x000fe400078ec0ff */
[C---:B------:R-:W-:Y:S02]  /*85f0*/  SHF.L.U32 R43, R49.reuse, 0x10, RZ ;  /* 0x00000010312b7819 */ /* 0x040fe400000006ff */
[----:B------:R-:W-:Y:S02]  /*8600*/  LOP3.LUT R44, R49, 0xffff0000, RZ, 0xc0, !PT ;  /* 0xffff0000312c7812 */ /* 0x000fe400078ec0ff */
[C---:B------:R-:W-:Y:S02]  /*8610*/  SHF.L.U32 R45, R50.reuse, 0x10, RZ ;  /* 0x00000010322d7819 */ /* 0x040fe400000006ff */
[----:B------:R-:W-:Y:S01]  /*8620*/  LOP3.LUT R46, R50, 0xffff0000, RZ, 0xc0, !PT ;  /* 0xffff0000322e7812 */ /* 0x000fe200078ec0ff */
[----:B----4-:R-:W1:Y:S01]  /*8630*/  LDTM.x32 R4, tmem[UR4+0x20] ;  /* 0x00002004000479ee */ /* 0x010e6200082c0000 */
[C---:B--2---:R-:W-:Y:S01]  /*8640*/  SHF.L.U32 R47, R51.reuse, 0x10, RZ ;  /* 0x00000010332f7819 */ /* 0x044fe200000006ff */
[----:B------:R-:W-:Y:S01]  /*8650*/  NOP ;  /* 0x0000000000007918 */ /* 0x000fe20000000000 */
[----:B------:R-:W-:Y:S01]  /*8660*/  LOP3.LUT R48, R51, 0xffff0000, RZ, 0xc0, !PT ;  /* 0xffff000033307812 */ /* 0x000fe200078ec0ff */
[----:B------:R-:W-:Y:S01]  /*8670*/  USHF.L.U32 UR4, UR42, 0xd, URZ ;  /* 0x0000000d2a047899 */ /* 0x000fe200080006ff */
[C---:B------:R-:W-:Y:S02]  /*8680*/  SHF.L.U32 R49, R56.reuse, 0x10, RZ ;  /* 0x0000001038317819 */ /* 0x040fe400000006ff */
[----:B------:R-:W-:Y:S02]  /*8690*/  LOP3.LUT R51, R56, 0xffff0000, RZ, 0xc0, !PT ;  /* 0xffff000038337812 */ /* 0x000fe400078ec0ff */
[C---:B------:R-:W-:Y:S02]  /*86a0*/  SHF.L.U32 R50, R57.reuse, 0x10, RZ ;  /* 0x0000001039327819 */ /* 0x040fe400000006ff */
[----:B------:R-:W-:Y:S02]  /*86b0*/  LOP3.LUT R52, R57, 0xffff0000, RZ, 0xc0, !PT ;  /* 0xffff000039347812 */ /* 0x000fe400078ec0ff */
[C---:B------:R-:W-:Y:S02]  /*86c0*/  SHF.L.U32 R53, R58.reuse, 0x10, RZ ;  /* 0x000000103a357819 */ /* 0x040fe400000006ff */
[----:B------:R-:W-:Y:S02]  /*86d0*/  LOP3.LUT R54, R58, 0xffff0000, RZ, 0xc0, !PT ;  /* 0xffff00003a367812 */ /* 0x000fe400078ec0ff */
[C---:B------:R-:W-:Y:S02]  /*86e0*/  SHF.L.U32 R55, R59.reuse, 0x10, RZ ;  /* 0x000000103b377819 */ /* 0x040fe400000006ff */
[----:B------:R-:W-:Y:S02]  /*86f0*/  IADD3 R108, PT, PT, R108, 0x1a0, RZ ;  /* 0x000001a06c6c7810 */ /* 0x000fe40007ffe0ff */
[----:B------:R-:W-:Y:S02]  /*8700*/  LOP3.LUT R56, R59, 0xffff0000, RZ, 0xc0, !PT ;  /* 0xffff00003b387812 */ /* 0x000fe400078ec0ff */
[----:B------:R-:W-:Y:S01]  /*8710*/  SHF.L.U32 R57, R64, 0x10, RZ ;  /* 0x0000001040397819 */ /* 0x000fe200000006ff */
[----:B-1----:R-:W-:Y:S01]  /*8720*/  FMUL R4, R38, R4 ;  /* 0x0000000426047220 */ /* 0x002fe20000400000 */
[----:B------:R-:W-:Y:S01]  /*8730*/  LOP3.LUT R58, R64, 0xffff0000, RZ, 0xc0, !PT ;  /* 0xffff0000403a7812 */ /* 0x000fe200078ec0ff */
[C---:B------:R-:W-:Y:S01]  /*8740*/  FMUL R5, R38.reuse, R5 ;  /* 0x0000000526057220 */ /* 0x040fe20000400000 */
[C---:B------:R-:W-:Y:S01]  /*8750*/  SHF.L.U32 R59, R65.reuse, 0x10, RZ ;  /* 0x00000010413b7819 */ /* 0x040fe200000006ff */
[----:B------:R-:W-:Y:S01]  /*8760*/  FMUL R6, R38, R6 ;  /* 0x0000000626067220 */ /* 0x000fe20000400000 */
[----:B------:R-:W-:Y:S01]  /*8770*/  LOP3.LUT R108, R108, 0xfefffff8, RZ, 0xc0, !PT ;  /* 0xfefffff86c6c7812 */ /* 0x000fe200078ec0ff */
[----:B------:R-:W-:Y:S01]  /*8780*/  FMUL R7, R38, R7 ;  /* 0x0000000726077220 */ /* 0x000fe20000400000 */
[----:B------:R-:W-:Y:S01]  /*8790*/  LOP3.LUT R60, R65, 0xffff0000, RZ, 0xc0, !PT ;  /* 0xffff0000413c7812 */ /* 0x000fe200078ec0ff */
[C---:B------:R-:W-:Y:S01]  /*87a0*/  FFMA R4, R41.reuse, R40, R4 ;  /* 0x0000002829047223 */ /* 0x040fe20000000004 */
[----:B------:R-:W-:Y:S01]  /*87b0*/  IADD3 R121, PT, PT, R98, UR4, RZ ;  /* 0x0000000462797c10 */ /* 0x000fe2000fffe0ff */
[----:B------:R-:W-:Y:S01]  /*87c0*/  FMUL R8, R38, R8 ;  /* 0x0000000826087220 */ /* 0x000fe20000400000 */
[C---:B------:R-:W-:Y:S01]  /*87d0*/  SHF.L.U32 R61, R66.reuse, 0x10, RZ ;  /* 0x00000010423d7819 */ /* 0x040fe200000006ff */
[----:B------:R-:W-:Y:S01]  /*87e0*/  FFMA R5, R41, R42, R5 ;  /* 0x0000002a29057223 */ /* 0x000fe20000000005 */
[----:B------:R-:W-:Y:S01]  /*87f0*/  LOP3.LUT R62, R66, 0xffff0000, RZ, 0xc0, !PT ;  /* 0xffff0000423e7812 */ /* 0x000fe200078ec0ff */
[----:B------:R-:W-:Y:S01]  /*8800*/  FMUL R9, R38, R9 ;  /* 0x0000000926097220 */ /* 0x000fe20000400000 */
[----:B------:R-:W-:Y:S01]  /*8810*/  SHF.L.U32 R63, R67, 0x10, RZ ;  /* 0x00000010433f7819 */ /* 0x000fe200000006ff */
[----:B------:R1:W-:Y:S01]  /*8820*/  SYNCS.ARRIVE.TRANS64.RED.A1T0 RZ, [R108+URZ], RZ ;  /* 0x000000ff6cff79a7 */ /* 0x0003e200081004ff */
[----:B------:R-:W-:Y:S01]  /*8830*/  F2FP.BF16.F32.PACK_AB R80, R5, R4 ;  /* 0x000000040550723e */ /* 0x000fe200000010ff */
[----:B------:R-:W-:Y:S01]  /*8840*/  FFMA R6, R41, R43, R6 ;  /* 0x0000002b29067223 */ /* 0x000fe20000000006 */
[-C--:B------:R-:W-:Y:S01]  /*8850*/  IADD3 R120, PT, PT, R101, R121.reuse, RZ ;  /* 0x0000007965787210 */ /* 0x080fe20007ffe0ff */
[C---:B------:R-:W-:Y:S01]  /*8860*/  FFMA R7, R41.reuse, R44, R7 ;  /* 0x0000002c29077223 */ /* 0x040fe20000000007 */
[----:B------:R-:W-:Y:S01]  /*8870*/  IADD3 R121, PT, PT, R100, R121, RZ ;  /* 0x0000007964797210 */ /* 0x000fe20007ffe0ff */
[----:B------:R-:W-:Y:S01]  /*8880*/  FFMA R8, R41, R45, R8 ;  /* 0x0000002d29087223 */ /* 0x000fe20000000008 */
[----:B------:R-:W-:Y:S01]  /*8890*/  IADD3 R122, PT, PT, R97, R120, RZ ;  /* 0x00000078617a7210 */ /* 0x000fe20007ffe0ff */
[----:B------:R-:W-:Y:S01]  /*88a0*/  FFMA R9, R41, R46, R9 ;  /* 0x0000002e29097223 */ /* 0x000fe20000000009 */
[----:B------:R-:W-:Y:S01]  /*88b0*/  F2FP.BF16.F32.PACK_AB R81, R7, R6 ;  /* 0x000000060751723e */ /* 0x000fe200000010ff */
[C---:B------:R-:W-:Y:S01]  /*88c0*/  FMUL R10, R38.reuse, R10 ;  /* 0x0000000a260a7220 */ /* 0x040fe20000400000 */
[C---:B------:R-:W-:Y:S01]  /*88d0*/  FMUL R11, R38.reuse, R11 ;  /* 0x0000000b260b7220 */ /* 0x040fe20000400000 */
[C---:B------:R-:W-:Y:S01]  /*88e0*/  FMUL R0, R38.reuse, R12 ;  /* 0x0000000c26007220 */ /* 0x040fe20000400000 */
[----:B------:R-:W-:Y:S01]  /*88f0*/  F2FP.BF16.F32.PACK_AB R82, R9, R8 ;  /* 0x000000080952723e */ /* 0x000fe200000010ff */
[C---:B------:R-:W-:Y:S01]  /*8900*/  FFMA R10, R41.reuse, R47, R10 ;  /* 0x0000002f290a7223 */ /* 0x040fe2000000000a */
[C---:B------:R-:W-:Y:S01]  /*8910*/  FFMA R11, R41.reuse, R48, R11 ;  /* 0x00000030290b7223 */ /* 0x040fe2000000000b */
[C---:B------:R-:W-:Y:S01]  /*8920*/  FFMA R0, R41.reuse, R49, R0 ;  /* 0x0000003129007223 */ /* 0x040fe20000000000 */
[C---:B------:R-:W-:Y:S01]  /*8930*/  FMUL R2, R38.reuse, R13 ;  /* 0x0000000d26027220 */ /* 0x040fe20000400000 */
[C---:B------:R-:W-:Y:S01]  /*8940*/  FMUL R3, R38.reuse, R14 ;  /* 0x0000000e26037220 */ /* 0x040fe20000400000 */
[C---:B------:R-:W-:Y:S01]  /*8950*/  FMUL R15, R38.reuse, R15 ;  /* 0x0000000f260f7220 */ /* 0x040fe20000400000 */
[C---:B------:R-:W-:Y:S01]  /*8960*/  FMUL R12, R38.reuse, R16 ;  /* 0x00000010260c7220 */ /* 0x040fe20000400000 */
[C---:B------:R-:W-:Y:S01]  /*8970*/  FFMA R2, R41.reuse, R51, R2 ;  /* 0x0000003329027223 */ /* 0x040fe20000000002 */
[C---:B------:R-:W-:Y:S01]  /*8980*/  FMUL R13, R38.reuse, R17 ;  /* 0x00000011260d7220 */ /* 0x040fe20000400000 */
[C---:B------:R-:W-:Y:S01]  /*8990*/  FFMA R3, R41.reuse, R50, R3 ;  /* 0x0000003229037223 */ /* 0x040fe20000000003 */
[C---:B------:R-:W-:Y:S01]  /*89a0*/  FMUL R14, R38.reuse, R18 ;  /* 0x00000012260e7220 */ /* 0x040fe20000400000 */
[----:B------:R-:W-:Y:S01]  /*89b0*/  FFMA R15, R41, R52, R15 ;  /* 0x00000034290f7223 */ /* 0x000fe2000000000f */
[C---:B------:R-:W-:Y:S01]  /*89c0*/  FMUL R19, R38.reuse, R19 ;  /* 0x0000001326137220 */ /* 0x040fe20000400000 */
[----:B------:R-:W-:Y:S01]  /*89d0*/  F2FP.BF16.F32.PACK_AB R83, R11, R10 ;  /* 0x0000000a0b53723e */ /* 0x000fe200000010ff */
[C---:B------:R-:W-:Y:S01]  /*89e0*/  FFMA R12, R41.reuse, R53, R12 ;  /* 0x00000035290c7223 */ /* 0x040fe2000000000c */
[C---:B------:R-:W-:Y:S01]  /*89f0*/  FMUL R16, R38.reuse, R20 ;  /* 0x0000001426107220 */ /* 0x040fe20000400000 */
[----:B------:R-:W-:Y:S01]  /*8a00*/  FFMA R13, R41, R54, R13 ;  /* 0x00000036290d7223 */ /* 0x000fe2000000000d */
[----:B------:R-:W-:Y:S01]  /*8a10*/  FMUL R17, R38, R21 ;  /* 0x0000001526117220 */ /* 0x000fe20000400000 */
[----:B------:R1:W-:Y:S01]  /*8a20*/  STS.128 [R98+UR4], R80 ;  /* 0x0000005062007988 */ /* 0x0003e20008000c04 */
[----:B------:R-:W-:Y:S01]  /*8a30*/  LOP3.LUT R64, R67, 0xffff0000, RZ, 0xc0, !PT ;  /* 0xffff000043407812 */ /* 0x000fe200078ec0ff */
[C---:B------:R-:W-:Y:S01]  /*8a40*/  FFMA R14, R41.reuse, R55, R14 ;  /* 0x00000037290e7223 */ /* 0x040fe2000000000e */
[----:B------:R-:W-:Y:S01]  /*8a50*/  SHF.L.U32 R65, R72, 0x10, RZ ;  /* 0x0000001048417819 */ /* 0x000fe200000006ff */
[----:B------:R-:W-:Y:S01]  /*8a60*/  FMUL R18, R38, R22 ;  /* 0x0000001626127220 */ /* 0x000fe20000400000 */
[----:B------:R-:W-:Y:S01]  /*8a70*/  LOP3.LUT R66, R72, 0xffff0000, RZ, 0xc0, !PT ;  /* 0xffff000048427812 */ /* 0x000fe200078ec0ff */
[C---:B------:R-:W-:Y:S01]  /*8a80*/  FFMA R19, R41.reuse, R56, R19 ;  /* 0x0000003829137223 */ /* 0x040fe20000000013 */
[C---:B------:R-:W-:Y:S01]  /*8a90*/  FMUL R23, R38.reuse, R23 ;  /* 0x0000001726177220 */ /* 0x040fe20000400000 */
[C---:B------:R-:W-:Y:S01]  /*8aa0*/  FFMA R16, R41.reuse, R57, R16 ;  /* 0x0000003929107223 */ /* 0x040fe20000000010 */
[C---:B------:R-:W-:Y:S01]  /*8ab0*/  FMUL R20, R38.reuse, R24 ;  /* 0x0000001826147220 */ /* 0x040fe20000400000 */
[C---:B------:R-:W-:Y:S01]  /*8ac0*/  FFMA R17, R41.reuse, R58, R17 ;  /* 0x0000003a29117223 */ /* 0x040fe20000000011 */
[C---:B------:R-:W-:Y:S01]  /*8ad0*/  FMUL R21, R38.reuse, R25 ;  /* 0x0000001926157220 */ /* 0x040fe20000400000 */
[C---:B------:R-:W-:Y:S01]  /*8ae0*/  FFMA R18, R41.reuse, R59, R18 ;  /* 0x0000003b29127223 */ /* 0x040fe20000000012 */
[C---:B------:R-:W-:Y:S01]  /*8af0*/  FMUL R22, R38.reuse, R26 ;  /* 0x0000001a26167220 */ /* 0x040fe20000400000 */
[C---:B------:R-:W-:Y:S01]  /*8b00*/  FFMA R23, R41.reuse, R60, R23 ;  /* 0x0000003c29177223 */ /* 0x040fe20000000017 */
[----:B------:R-:W-:Y:S01]  /*8b10*/  FMUL R27, R38, R27 ;  /* 0x0000001b261b7220 */ /* 0x000fe20000400000 */
[----:B------:R-:W-:Y:S01]  /*8b20*/  F2FP.BF16.F32.PACK_AB R100, R2, R0 ;  /* 0x000000000264723e */ /* 0x000fe200000010ff */
[----:B------:R-:W-:Y:S01]  /*8b30*/  FFMA R20, R41, R61, R20 ;  /* 0x0000003d29147223 */ /* 0x000fe20000000014 */
[----:B------:R-:W-:Y:S01]  /*8b40*/  F2FP.BF16.F32.PACK_AB R101, R15, R3 ;  /* 0x000000030f65723e */ /* 0x000fe200000010ff */
[C---:B------:R-:W-:Y:S01]  /*8b50*/  FMUL R24, R38.reuse, R28 ;  /* 0x0000001c26187220 */ /* 0x040fe20000400000 */
[----:B------:R-:W-:Y:S01]  /*8b60*/  F2FP.BF16.F32.PACK_AB R102, R13, R12 ;  /* 0x0000000c0d66723e */ /* 0x000fe200000010ff */
[----:B------:R-:W-:Y:S01]  /*8b70*/  FFMA R21, R41, R62, R21 ;  /* 0x0000003e29157223 */ /* 0x000fe20000000015 */
[----:B------:R-:W-:Y:S01]  /*8b80*/  F2FP.BF16.F32.PACK_AB R103, R19, R14 ;  /* 0x0000000e1367723e */ /* 0x000fe200000010ff */
[C---:B------:R-:W-:Y:S01]  /*8b90*/  FMUL R25, R38.reuse, R29 ;  /* 0x0000001d26197220 */ /* 0x040fe20000400000 */
[----:B------:R-:W-:Y:S01]  /*8ba0*/  SHF.L.U32 R67, R73, 0x10, RZ ;  /* 0x0000001049437819 */ /* 0x000fe200000006ff */
[----:B------:R-:W-:Y:S01]  /*8bb0*/  FFMA R22, R41, R63, R22 ;  /* 0x0000003f29167223 */ /* 0x000fe20000000016 */
[----:B------:R-:W-:Y:S01]  /*8bc0*/  LOP3.LUT R68, R73, 0xffff0000, RZ, 0xc0, !PT ;  /* 0xffff000049447812 */ /* 0x000fe200078ec0ff */
[----:B------:R1:W-:Y:S01]  /*8bd0*/  STS.128 [R120+0x10], R100 ;  /* 0x0000106478007388 */ /* 0x0003e20000000c00 */
[----:B------:R-:W-:Y:S01]  /*8be0*/  FMUL R26, R38, R30 ;  /* 0x0000001e261a7220 */ /* 0x000fe20000400000 */
[C---:B------:R-:W-:Y:S01]  /*8bf0*/  FFMA R27, R41.reuse, R64, R27 ;  /* 0x00000040291b7223 */ /* 0x040fe2000000001b */
[----:B------:R-:W-:Y:S01]  /*8c00*/  SHF.L.U32 R69, R74, 0x10, RZ ;  /* 0x000000104a457819 */ /* 0x000fe200000006ff */
[----:B------:R-:W-:Y:S01]  /*8c10*/  FMUL R31, R38, R31 ;  /* 0x0000001f261f7220 */ /* 0x000fe20000400000 */
[C---:B------:R-:W-:Y:S01]  /*8c20*/  FFMA R24, R41.reuse, R65, R24 ;  /* 0x0000004129187223 */ /* 0x040fe20000000018 */
[----:B------:R-:W-:Y:S01]  /*8c30*/  LOP3.LUT R70, R74, 0xffff0000, RZ, 0xc0, !PT ;  /* 0xffff00004a467812 */ /* 0x000fe200078ec0ff */
[C---:B------:R-:W-:Y:S01]  /*8c40*/  FMUL R28, R38.reuse, R32 ;  /* 0x00000020261c7220 */ /* 0x040fe20000400000 */
[----:B------:R-:W-:Y:S01]  /*8c50*/  FFMA R25, R41, R66, R25 ;  /* 0x0000004229197223 */ /* 0x000fe20000000019 */
[----:B------:R-:W-:Y:S01]  /*8c60*/  SHF.L.U32 R71, R75, 0x10, RZ ;  /* 0x000000104b477819 */ /* 0x000fe200000006ff */
[C---:B------:R-:W-:Y:S01]  /*8c70*/  FMUL R29, R38.reuse, R33 ;  /* 0x00000021261d7220 */ /* 0x040fe20000400000 */
[----:B------:R-:W-:Y:S01]  /*8c80*/  FFMA R26, R41, R67, R26 ;  /* 0x00000043291a7223 */ /* 0x000fe2000000001a */
[----:B------:R-:W-:Y:S01]  /*8c90*/  LOP3.LUT R72, R75, 0xffff0000, RZ, 0xc0, !PT ;  /* 0xffff00004b487812 */ /* 0x000fe200078ec0ff */
        /* <DEDUP_REMOVED lines=8> */
[----:B------:R-:W-:Y:S01]  /*8d20*/  FFMA R30, R41, R71, R30 ;  /* 0x00000047291e7223 */ /* 0x000fe2000000001e */
[----:B------:R-:W-:Y:S01]  /*8d30*/  F2FP.BF16.F32.PACK_AB R115, R27, R22 ;  /* 0x000000161b73723e */ /* 0x000fe200000010ff */
[----:B------:R-:W-:Y:S01]  /*8d40*/  FFMA R35, R41, R72, R35 ;  /* 0x0000004829237223 */ /* 0x000fe20000000023 */
[----:B------:R-:W-:Y:S02]  /*8d50*/  F2FP.BF16.F32.PACK_AB R116, R25, R24 ;  /* 0x000000181974723e */ /* 0x000fe400000010ff */
[----:B------:R-:W-:Y:S01]  /*8d60*/  F2FP.BF16.F32.PACK_AB R117, R31, R26 ;  /* 0x0000001a1f75723e */ /* 0x000fe200000010ff */
[----:B------:R1:W-:Y:S01]  /*8d70*/  STS.128 [R121+0x20], R112 ;  /* 0x0000207079007388 */ /* 0x0003e20000000c00 */
        /* <DEDUP_REMOVED lines=8> */
[----:B--2---:R-:W2:Y:S02]  /*8e00*/  FENCE.VIEW.ASYNC.S ;  /* 0x00000000000073c6 */ /* 0x004ea40000000000 */
[----:B--2---:R-:W-:Y:S06]  /*8e10*/  BAR.SYNC.DEFER_BLOCKING 0x1, 0x80 ;  /* 0x0042000000007b1d */ /* 0x004fec0000010000 */
[----:B------:R-:W-:Y:S05]  /*8e20*/  @P0 BRA `(.L_x_134) ;  /* 0x00000000002c0947 */ /* 0x000fea0003800000 */
[----:B------:R-:W2:Y:S01]  /*8e30*/  LDCU.64 UR14, c[0x0][0x348] ;  /* 0x00006900ff0e77ac */ /* 0x000ea20008000a00 */
[----:B------:R-:W-:Y:S02]  /*8e40*/  R2UR UR10, R107 ;  /* 0x000000006b0a72ca */ /* 0x000fe400000e0000 */
[----:B------:R-:W-:Y:S01]  /*8e50*/  R2UR UR11, R106 ;  /* 0x000000006a0b72ca */ /* 0x000fe200000e0000 */
[----:B------:R-:W-:Y:S01]  /*8e60*/  UIADD3 UR9, UPT, UPT, UR41, 0x20, URZ ;  /* 0x0000002029097890 */ /* 0x000fe2000fffe0ff */
[----:B------:R-:W-:Y:S01]  /*8e70*/  R2UR UR12, R104 ;  /* 0x00000000680c72ca */ /* 0x000fe200000e0000 */
[----:B------:R-:W-:Y:S01]  /*8e80*/  UIADD3 UR8, UPT, UPT, UR50, 0x200, UR4 ;  /* 0x0000020032087890 */ /* 0x000fe2000fffe004 */
[----:B------:R-:W-:Y:S01]  /*8e90*/  R2UR UR13, R105 ;  /* 0x00000000690d72ca */ /* 0x000fe200000e0000 */
[----:B--2---:R-:W-:Y:S04]  /*8ea0*/  UIADD3 UR6, UP0, UPT, UR14, 0x780, URZ ;  /* 0x000007800e067890 */ /* 0x004fe8000ff1e0ff */
[----:B------:R-:W-:Y:S09]  /*8eb0*/  UIADD3.X UR7, UPT, UPT, URZ, UR15, URZ, UP0, !UPT ;  /* 0x0000000fff077290 */ /* 0x000ff200087fe4ff */
[----:B------:R2:W-:Y:S02]  /*8ec0*/  UTMASTG.5D.IM2COL [UR8], [UR6] ;  /* 0x00000008060073b5 */ /* 0x0005e40008060000 */
[----:B--2---:R0:W-:Y:S02]  /*8ed0*/  UTMACMDFLUSH ;  /* 0x00000000000079b7 */ /* 0x0041e40000000000 */
.L_x_134:
[----:B------:R-:W-:Y:S05]  /*8ee0*/  BSYNC.RECONVERGENT B0 ;  /* 0x0000000000007941 */ /* 0x000fea0003800200 */
.L_x_133:
[----:B------:R-:W-:Y:S01]  /*8ef0*/  UIADD3 UR4, UPT, UPT, UR42, 0x1, URZ ;  /* 0x000000012a047890 */ /* 0x000fe2000fffe0ff */
[----:B------:R-:W-:Y:S03]  /*8f00*/  BSSY.RECONVERGENT B0, `(.L_x_135) ;  /* 0x0000008000007945 */ /* 0x000fe60003800200 */
[----:B------:R-:W-:Y:S04]  /*8f10*/  UISETP.NE.AND UP0, UPT, UR4, 0x3, UPT ;  /* 0x000000030400788c */ /* 0x000fe8000bf05270 */
[----:B------:R-:W-:Y:S02]  /*8f20*/  UISETP.EQ.XOR UP1, UPT, UR40, 0x3, !UP0 ;  /* 0x000000032800788c */ /* 0x000fe4000c722a70 */
[----:B------:R-:W-:Y:S02]  /*8f30*/  USEL UR51, UR4, URZ, UP0 ;  /* 0x000000ff04337287 */ /* 0x000fe40008000000 */
[----:B------:R-:W-:Y:S04]  /*8f40*/  USEL UR5, URZ, 0x1, !UP1 ;  /* 0x00000001ff057887 */ /* 0x000fe8000c800000 */
[----:B------:R-:W-:Y:S01]  /*8f50*/  ULOP3.LUT UR56, UR56, UR5, URZ, 0x3c, !UPT ;  /* 0x0000000538387292 */ /* 0x000fe2000f8e3cff */
[----:B------:R-:W-:Y:S11]  /*8f60*/  @P0 BRA `(.L_x_136) ;  /* 0x0000000000040947 */ /* 0x000ff60003800000 */
[----:B------:R-:W-:Y:S04]  /*8f70*/  DEPBAR.LE SB0, 0x1 ;  /* 0x000080400000791a */ /* 0x000fe80000000000 */
.L_x_136:
[----:B------:R-:W-:Y:S05]  /*8f80*/  BSYNC.RECONVERGENT B0 ;  /* 0x0000000000007941 */ /* 0x000fea0003800200 */
.L_x_135:
[----:B------:R-:W-:Y:S01]  /*8f90*/  BAR.SYNC.DEFER_BLOCKING 0x1, 0x80 ;  /* 0x0042000000007b1d */ /* 0x000fe20000010000 */
[----:B------:R-:W-:Y:S01]  /*8fa0*/  UISETP.NE.AND UP0, UPT, UR55, -0x2, UPT ;  /* 0xfffffffe3700788c */ /* 0x000fe2000bf05270 */
[----:B------:R-:W-:Y:S08]  /*8fb0*/  IADD3 R0, PT, PT, R36, 0x1, RZ ;  /* 0x0000000124007810 */ /* 0x000ff00007ffe0ff */
[----:B------:R-:W-:Y:S05]  /*8fc0*/  BRA.U !UP0, `(.L_x_137) ;  /* 0x0000000108287547 */ /* 0x000fea000b800000 */
[----:B------:R-:W2:Y:S01]  /*8fd0*/  S2R R2, SR_CgaCtaId ;  /* 0x0000000000027919 */ /* 0x000ea20000008800 */
[----:B------:R-:W-:Y:S01]  /*8fe0*/  ISETP.NE.AND P0, PT, R111, RZ, PT ;  /* 0x000000ff6f00720c */ /* 0x000fe20003f05270 */
[----:B------:R-:W-:Y:S01]  /*8ff0*/  IMAD.U32 R3, RZ, RZ, UR52 ;  /* 0x00000034ff037e24 */ /* 0x000fe2000f8e00ff */
[----:B------:R-:W-:Y:S04]  /*9000*/  UIADD3 UR4, UPT, UPT, UR52, 0x1, URZ ;  /* 0x0000000134047890 */ /* 0x000fe8000fffe0ff */
[----:B------:R-:W-:Y:S04]  /*9010*/  UISETP.NE.AND UP0, UPT, UR4, 0x3, UPT ;  /* 0x000000030400788c */ /* 0x000fe8000bf05270 */
[----:B------:R-:W-:Y:S03]  /*9020*/  USEL UR52, UR4, URZ, UP0 ;  /* 0x000000ff04347287 */ /* 0x000fe60008000000 */
[----:B------:R-:W-:Y:S05]  /*9030*/  @P0 LEA R3, R3, UR50, 0x3 ;  /* 0x0000003203030c11 */ /* 0x000fea000f8e18ff */
[----:B------:R-:W-:Y:S05]  /*9040*/  @P0 VIADD R3, R3, 0x158 ;  /* 0x0000015803030836 */ /* 0x000fea0000000000 */
[----:B--2---:R-:W-:Y:S04]  /*9050*/  @P0 PRMT R2, R2, 0x654, R3 ;  /* 0x0000065402020816 */ /* 0x004fe80000000003 */
[----:B------:R2:W-:Y:S03]  /*9060*/  @P0 SYNCS.ARRIVE.TRANS64.RED.A1T0 RZ, [R2+URZ], RZ ;  /* 0x000000ff02ff09a7 */ /* 0x0005e600081004ff */
.L_x_137:
[----:B------:R-:W-:Y:S01]  /*9070*/  R2UR UR6, R110 ;  /* 0x000000006e0672ca */ /* 0x000fe200000e0000 */
[----:B------:R-:W-:Y:S01]  /*9080*/  UIADD3 UR55, UPT, UPT, UR55, 0x2, URZ ;  /* 0x0000000237377890 */ /* 0x000fe2000fffe0ff */
[----:B------:R-:W-:Y:S02]  /*9090*/  R2UR UR5, R92 ;  /* 0x000000005c0572ca */ /* 0x000fe400000e0000 */
[----:B------:R-:W-:Y:S02]  /*90a0*/  R2UR UR4, R93 ;  /* 0x000000005d0472ca */ /* 0x000fe400000e0000 */
[----:B------:R-:W-:Y:S02]  /*90b0*/  R2UR UR54, R99 ;  /* 0x00000000633672ca */ /* 0x000fe400000e0000 */
[----:B------:R-:W-:Y:S02]  /*90c0*/  ISETP.NE.AND P0, PT, R0, 0x2, PT ;  /* 0x000000020000780c */ /* 0x000fe40003f05270 */
[----:B------:R-:W-:Y:S02]  /*90d0*/  LOP3.LUT R84, R84, 0x1, RZ, 0x3c, !PT ;  /* 0x0000000154547812 */ /* 0x000fe400078e3cff */
[----:B--2---:R-:W-:Y:S01]  /*90e0*/  SEL R2, RZ, 0x1, P0 ;  /* 0x00000001ff027807 */ /* 0x004fe20000000000 */
[----:B------:R-:W-:Y:S01]  /*90f0*/  UISETP.NE.AND UP0, UPT, UR6, URZ, UPT ;  /* 0x000000ff0600728c */ /* 0x000fe2000bf05270 */
[----:B------:R-:W-:Y:S01]  /*9100*/  SEL R36, R0, RZ, P0 ;  /* 0x000000ff00247207 */ /* 0x000fe20000000000 */
[----:B------:R-:W-:Y:S01]  /*9110*/  UIADD3 UR23, UPT, UPT, UR36, UR5, URZ ;  /* 0x0000000524177290 */ /* 0x000fe2000fffe0ff */
[----:B------:R-:W-:Y:S01]  /*9120*/  LOP3.LUT R85, R85, R2, RZ, 0x3c, !PT ;  /* 0x0000000255557212 */ /* 0x000fe200078e3cff */
[----:B------:R-:W-:Y:S05]  /*9130*/  UIADD3 UR53, UPT, UPT, UR37, UR4, URZ ;  /* 0x0000000425357290 */ /* 0x000fea000fffe0ff */
[----:B------:R-:W-:Y:S07]  /*9140*/  BRA.U UP0, `(.L_x_138) ;  /* 0xffffffd500107547 */ /* 0x000fee000b83ffff */
[----:B------:R-:W-:-:S13]  /*9150*/  R2UR UR4, R94 ;  /* 0x000000005e0472ca */ /* 0x000fda00000e0000 */
[----:B------:R-:W-:-:S09]  /*9160*/  UISETP.NE.AND UP0, UPT, UR4, URZ, UPT ;  /* 0x000000ff0400728c */ /* 0x000fd2000bf05270 */
[----:B------:R-:W-:Y:S05]  /*9170*/  BRA.U !UP0, `(.L_x_139) ;  /* 0x0000000108487547 */ /* 0x000fea000b800000 */
[----:B------:R-:W2:Y:S02]  /*9180*/  LDCU.64 UR4, c[0x0][0x990] ;  /* 0x00013200ff0477ac */ /* 0x000ea40008000a00 */
[----:B--2---:R-:W-:-:S04]  /*9190*/  UISETP.NE.U32.AND UP0, UPT, UR4, URZ, UPT ;  /* 0x000000ff0400728c */ /* 0x004fc8000bf05070 */
[----:B------:R-:W-:-:S09]  /*91a0*/  UISETP.NE.AND.EX UP0, UPT, UR5, URZ, UPT, UP0 ;  /* 0x000000ff0500728c */ /* 0x000fd2000bf05300 */
[----:B------:R-:W-:Y:S05]  /*91b0*/  BRA.U UP0, `(.L_x_140) ;  /* 0x00000001000c7547 */ /* 0x000fea000b800000 */
[----:B------:R-:W-:-:S13]  /*91c0*/  FSETP.NEU.AND P0, PT, R41, RZ, PT ;  /* 0x000000ff2900720b */ /* 0x000fda0003f0d000 */
[----:B------:R-:W-:Y:S05]  /*91d0*/  @!P0 EXIT ;  /* 0x000000000000894d */ /* 0x000fea0003800000 */
[----:B------:R-:W-:Y:S05]  /*91e0*/  BRA `(.L_x_139) ;  /* 0x00000000002c7947 */ /* 0x000fea0003800000 */
.L_x_140:
[----:B------:R-:W-:Y:S01]  /*91f0*/  ISETP.NE.AND P0, PT, R109, RZ, PT ;  /* 0x000000ff6d00720c */ /* 0x000fe20003f05270 */
[----:B------:R-:W-:-:S12]  /*9200*/  BSSY.RECONVERGENT B0, `(.L_x_139) ;  /* 0x0000009000007945 */ /* 0x000fd80003800200 */
[----:B------:R-:W-:Y:S05]  /*9210*/  @P0 BRA `(.L_x_141) ;  /* 0x0000000000140947 */ /* 0x000fea0003800000 */
[----:B------:R-:W2:Y:S02]  /*9220*/  LDCU.64 UR4, c[0x0][0x988] ;  /* 0x00013100ff0477ac */ /* 0x000ea40008000a00 */
[----:B--2---:R-:W-:-:S04]  /*9230*/  ISETP.NE.U32.AND P0, PT, RZ, UR4, PT ;  /* 0x00000004ff007c0c */ /* 0x004fc8000bf05070 */
[----:B------:R-:W-:-:S13]  /*9240*/  ISETP.NE.AND.EX P0, PT, RZ, UR5, PT, P0 ;  /* 0x00000005ff007c0c */ /* 0x000fda000bf05300 */
[----:B------:R-:W-:Y:S05]  /*9250*/  @!P0 EXIT ;  /* 0x000000000000894d */ /* 0x000fea0003800000 */
[----:B------:R-:W-:Y:S05]  /*9260*/  BRA `(.L_x_142) ;  /* 0x0000000000087947 */ /* 0x000fea0003800000 */
.L_x_141:
[----:B------:R-:W-:-:S13]  /*9270*/  FSETP.NEU.AND P0, PT, R41, RZ, PT ;  /* 0x000000ff2900720b */ /* 0x000fda0003f0d000 */
[----:B------:R-:W-:Y:S05]  /*9280*/  @!P0 EXIT ;  /* 0x000000000000894d */ /* 0x000fea0003800000 */
.L_x_142:
[----:B------:R-:W-:Y:S05]  /*9290*/  BSYNC.RECONVERGENT B0 ;  /* 0x0000000000007941 */ /* 0x000fea0003800200 */
.L_x_139:
[----:B------:R-:W2:Y:S01]  /*92a0*/  S2UR UR5, SR_CgaCtaId ;  /* 0x00000000000579c3 */ /* 0x000ea20000008800 */
[----:B------:R-:W-:Y:S01]  /*92b0*/  ULEA UR4, UR52, UR50, 0x3 ;  /* 0x0000003234047291 */ /* 0x000fe2000f8e18ff */
[----:B------:R-:W-:-:S04]  /*92c0*/  DEPBAR.LE SB0, 0x0 ;  /* 0x000080000000791a */ /* 0x000fc80000000000 */
[----:B------:R-:W-:-:S04]  /*92d0*/  UIADD3 UR4, UPT, UPT, UR4, 0x158, URZ ;  /* 0x0000015804047890 */ /* 0x000fc8000fffe0ff */
[----:B--2---:R-:W-:-:S09]  /*92e0*/  UPRMT UR4, UR5, 0x654, UR4 ;  /* 0x0000065405047896 */ /* 0x004fd20008000004 */
[----:B------:R-:W-:Y:S01]  /*92f0*/  SYNCS.ARRIVE.TRANS64.RED.A1T0 RZ, [UR4], RZ ;  /* 0x000000ffffff79a7 */ /* 0x000fe20008100404 */
[----:B------:R-:W-:Y:S05]  /*9300*/  EXIT ;  /* 0x000000000000794d */ /* 0x000fea0003800000 */
.L_x_25:
[----:B------:R-:W-:Y:S07]  /*9310*/  MOV R0, UR9 ;  /* 0x0000000900007c02 */ /* 0x000fee0008000f00 */
.L_x_143:
[----:B--2---:R2:W3:Y:S02]  /*9320*/  SYNCS.PHASECHK.TRANS64.TRYWAIT P0, [R0+URZ+0xa0], R5 ;  /* 0x0000a005000075a7 */ /* 0x0044e400080011ff */
[----:B---3--:R-:W-:Y:S05]  /*9330*/  @!P0 NANOSLEEP.SYNCS 0x989680 ;  /* 0x009896800000895d */ /* 0x008fea0003900000 */
[----:B------:R-:W3:Y:S02]  /*9340*/  @!P0 SYNCS.PHASECHK.TRANS64 P0, [R0+URZ+0xa0], R5 ;  /* 0x0000a005000085a7 */ /* 0x000ee400080010ff */
[----:B---3--:R-:W-:Y:S05]  /*9350*/  @!P0 BRA `(.L_x_143) ;  /* 0xfffffffc00f08947 */ /* 0x008fea000383ffff */
[----:B------:R-:W-:Y:S05]  /*9360*/  BRA `(.L_x_24) ;  /* 0xffffff8800a47947 */ /* 0x000fea000383ffff */
.L_x_32:
[----:B------:R-:W-:Y:S07]  /*9370*/  MOV R0, UR9 ;  /* 0x0000000900007c02 */ /* 0x000fee0008000f00 */
.L_x_144:
[----:B-1----:R1:W2:Y:S02]  /*9380*/  SYNCS.PHASECHK.TRANS64.TRYWAIT P0, [R0+URZ+0xa0], R5 ;  /* 0x0000a005000075a7 */ /* 0x0022a400080011ff */
[----:B--2---:R-:W-:Y:S05]  /*9390*/  @!P0 NANOSLEEP.SYNCS 0x989680 ;  /* 0x009896800000895d */ /* 0x004fea0003900000 */
[----:B------:R-:W2:Y:S02]  /*93a0*/  @!P0 SYNCS.PHASECHK.TRANS64 P0, [R0+URZ+0xa0], R5 ;  /* 0x0000a005000085a7 */ /* 0x000ea400080010ff */
[----:B--2---:R-:W-:Y:S05]  /*93b0*/  @!P0 BRA `(.L_x_144) ;  /* 0xfffffffc00f08947 */ /* 0x004fea000383ffff */
[----:B------:R-:W-:Y:S05]  /*93c0*/  BRA `(.L_x_31) ;  /* 0xffffff9000487947 */ /* 0x000fea000383ffff */
.L_x_37:
[----:B-1----:R-:W-:-:S07]  /*93d0*/  MOV R0, UR30 ;  /* 0x0000001e00007c02 */ /* 0x002fce0008000f00 */
.L_x_145:
[----:B-1----:R1:W2:Y:S02]  /*93e0*/  SYNCS.PHASECHK.TRANS64.TRYWAIT P0, [R0+URZ+0x180], R3 ;  /* 0x00018003000075a7 */ /* 0x0022a400080011ff */
[----:B--2---:R-:W-:Y:S05]  /*93f0*/  @!P0 NANOSLEEP.SYNCS 0x989680 ;  /* 0x009896800000895d */ /* 0x004fea0003900000 */
[----:B------:R-:W2:Y:S02]  /*9400*/  @!P0 SYNCS.PHASECHK.TRANS64 P0, [R0+URZ+0x180], R3 ;  /* 0x00018003000085a7 */ /* 0x000ea400080010ff */
[----:B--2---:R-:W-:Y:S05]  /*9410*/  @!P0 BRA `(.L_x_145) ;  /* 0xfffffffc00f08947 */ /* 0x004fea000383ffff */
[----:B------:R-:W-:Y:S05]  /*9420*/  BRA `(.L_x_146) ;  /* 0xffffff94002c7947 */ /* 0x000fea000383ffff */
.L_x_41:
[----:B------:R-:W-:-:S07]  /*9430*/  MOV R0, UR4 ;  /* 0x0000000400007c02 */ /* 0x000fce0008000f00 */
.L_x_147:
[----:B-1----:R1:W2:Y:S02]  /*9440*/  SYNCS.PHASECHK.TRANS64.TRYWAIT P0, [R0+URZ], R3 ;  /* 0x00000003000075a7 */ /* 0x0022a400080011ff */
[----:B--2---:R-:W-:Y:S05]  /*9450*/  @!P0 NANOSLEEP.SYNCS 0x989680 ;  /* 0x009896800000895d */ /* 0x004fea0003900000 */
[----:B------:R-:W2:Y:S02]  /*9460*/  @!P0 SYNCS.PHASECHK.TRANS64 P0, [R0+URZ], R3 ;  /* 0x00000003000085a7 */ /* 0x000ea400080010ff */
[----:B--2---:R-:W-:Y:S05]  /*9470*/  @!P0 BRA `(.L_x_147) ;  /* 0xfffffffc00f08947 */ /* 0x004fea000383ffff */
[----:B------:R-:W-:Y:S05]  /*9480*/  BRA `(.L_x_148) ;  /* 0xffffff9800c47947 */ /* 0x000fea000383ffff */
.L_x_42:
[----:B------:R-:W-:-:S07]  /*9490*/  MOV R0, UR5 ;  /* 0x0000000500007c02 */ /* 0x000fce0008000f00 */
.L_x_149:
[----:B-1----:R1:W2:Y:S02]  /*94a0*/  SYNCS.PHASECHK.TRANS64.TRYWAIT P0, [R0+URZ], R3 ;  /* 0x00000003000075a7 */ /* 0x0022a400080011ff */
[----:B--2---:R-:W-:Y:S05]  /*94b0*/  @!P0 NANOSLEEP.SYNCS 0x989680 ;  /* 0x009896800000895d */ /* 0x004fea0003900000 */
[----:B------:R-:W2:Y:S02]  /*94c0*/  @!P0 SYNCS.PHASECHK.TRANS64 P0, [R0+URZ], R3 ;  /* 0x00000003000085a7 */ /* 0x000ea400080010ff */
[----:B--2---:R-:W-:Y:S05]  /*94d0*/  @!P0 BRA `(.L_x_149) ;  /* 0xfffffffc00f08947 */ /* 0x004fea000383ffff */
[----:B------:R-:W-:Y:S05]  /*94e0*/  BRA `(.L_x_150) ;  /* 0xffffff9800d47947 */ /* 0x000fea000383ffff */
.L_x_43:
[----:B------:R-:W-:-:S07]  /*94f0*/  MOV R0, UR5 ;  /* 0x0000000500007c02 */ /* 0x000fce0008000f00 */
.L_x_151:
[----:B-1----:R1:W2:Y:S02]  /*9500*/  SYNCS.PHASECHK.TRANS64.TRYWAIT P0, [R0+URZ], R3 ;  /* 0x00000003000075a7 */ /* 0x0022a400080011ff */
[----:B--2---:R-:W-:Y:S05]  /*9510*/  @!P0 NANOSLEEP.SYNCS 0x989680 ;  /* 0x009896800000895d */ /* 0x004fea0003900000 */
[----:B------:R-:W2:Y:S02]  /*9520*/  @!P0 SYNCS.PHASECHK.TRANS64 P0, [R0+URZ], R3 ;  /* 0x00000003000085a7 */ /* 0x000ea400080010ff */
[----:B--2---:R-:W-:Y:S05]  /*9530*/  @!P0 BRA `(.L_x_151) ;  /* 0xfffffffc00f08947 */ /* 0x004fea000383ffff */
[----:B------:R-:W-:Y:S05]  /*9540*/  BRA `(.L_x_152) ;  /* 0xffffff9800e47947 */ /* 0x000fea000383ffff */
.L_x_44:
[----:B------:R-:W-:-:S07]  /*9550*/  MOV R0, UR5 ;  /* 0x0000000500007c02 */ /* 0x000fce0008000f00 */
.L_x_153:
[----:B-1----:R1:W2:Y:S02]  /*9560*/  SYNCS.PHASECHK.TRANS64.TRYWAIT P0, [R0+URZ], R3 ;  /* 0x00000003000075a7 */ /* 0x0022a400080011ff */
[----:B--2---:R-:W-:Y:S05]  /*9570*/  @!P0 NANOSLEEP.SYNCS 0x989680 ;  /* 0x009896800000895d */ /* 0x004fea0003900000 */
[----:B------:R-:W2:Y:S02]  /*9580*/  @!P0 SYNCS.PHASECHK.TRANS64 P0, [R0+URZ], R3 ;  /* 0x00000003000085a7 */ /* 0x000ea400080010ff */
[----:B--2---:R-:W-:Y:S05]  /*9590*/  @!P0 BRA `(.L_x_153) ;  /* 0xfffffffc00f08947 */ /* 0x004fea000383ffff */
[----:B------:R-:W-:Y:S05]  /*95a0*/  BRA `(.L_x_154) ;  /* 0xffffff9800f47947 */ /* 0x000fea000383ffff */
.L_x_45:
[----:B------:R-:W-:-:S07]  /*95b0*/  MOV R0, UR5 ;  /* 0x0000000500007c02 */ /* 0x000fce0008000f00 */
.L_x_155:
[----:B-1----:R1:W2:Y:S02]  /*95c0*/  SYNCS.PHASECHK.TRANS64.TRYWAIT P0, [R0+URZ], R3 ;  /* 0x00000003000075a7 */ /* 0x0022a400080011ff */
[----:B--2---:R-:W-:Y:S05]  /*95d0*/  @!P0 NANOSLEEP.SYNCS 0x989680 ;  /* 0x009896800000895d */ /* 0x004fea0003900000 */
[----:B------:R-:W2:Y:S02]  /*95e0*/  @!P0 SYNCS.PHASECHK.TRANS64 P0, [R0+URZ], R3 ;  /* 0x00000003000085a7 */ /* 0x000ea400080010ff */
[----:B--2---:R-:W-:Y:S05]  /*95f0*/  @!P0 BRA `(.L_x_155) ;  /* 0xfffffffc00f08947 */ /* 0x004fea000383ffff */
[----:B------:R-:W-:Y:S05]  /*9600*/  BRA `(.L_x_156) ;  /* 0xffffff9c00047947 */ /* 0x000fea000383ffff */
.L_x_46:
[----:B------:R-:W-:-:S07]  /*9610*/  MOV R0, UR5 ;  /* 0x0000000500007c02 */ /* 0x000fce0008000f00 */
.L_x_157:
[----:B-1----:R1:W2:Y:S02]  /*9620*/  SYNCS.PHASECHK.TRANS64.TRYWAIT P0, [R0+URZ], R3 ;  /* 0x00000003000075a7 */ /* 0x0022a400080011ff */
[----:B--2---:R-:W-:Y:S05]  /*9630*/  @!P0 NANOSLEEP.SYNCS 0x989680 ;  /* 0x009896800000895d */ /* 0x004fea0003900000 */
[----:B------:R-:W2:Y:S02]  /*9640*/  @!P0 SYNCS.PHASECHK.TRANS64 P0, [R0+URZ], R3 ;  /* 0x00000003000085a7 */ /* 0x000ea400080010ff */
[----:B--2---:R-:W-:Y:S05]  /*9650*/  @!P0 BRA `(.L_x_157) ;  /* 0xfffffffc00f08947 */ /* 0x004fea000383ffff */
[----:B------:R-:W-:Y:S05]  /*9660*/  BRA `(.L_x_158) ;  /* 0xffffff9c00147947 */ /* 0x000fea000383ffff */
.L_x_47:
[----:B------:R-:W-:-:S07]  /*9670*/  MOV R0, UR5 ;  /* 0x0000000500007c02 */ /* 0x000fce0008000f00 */
.L_x_159:
[----:B-1----:R1:W2:Y:S02]  /*9680*/  SYNCS.PHASECHK.TRANS64.TRYWAIT P0, [R0+URZ], R3 ;  /* 0x00000003000075a7 */ /* 0x0022a400080011ff */
[----:B--2---:R-:W-:Y:S05]  /*9690*/  @!P0 NANOSLEEP.SYNCS 0x989680 ;  /* 0x009896800000895d */ /* 0x004fea0003900000 */
[----:B------:R-:W2:Y:S02]  /*96a0*/  @!P0 SYNCS.PHASECHK.TRANS64 P0, [R0+URZ], R3 ;  /* 0x00000003000085a7 */ /* 0x000ea400080010ff */
[----:B--2---:R-:W-:Y:S05]  /*96b0*/  @!P0 BRA `(.L_x_159) ;  /* 0xfffffffc00f08947 */ /* 0x004fea000383ffff */
[----:B------:R-:W-:Y:S05]  /*96c0*/  BRA `(.L_x_160) ;  /* 0xffffff9c00247947 */ /* 0x000fea000383ffff */
.L_x_48:
[----:B------:R-:W-:-:S07]  /*96d0*/  MOV R0, UR5 ;  /* 0x0000000500007c02 */ /* 0x000fce0008000f00 */
.L_x_161:
[----:B-1----:R1:W2:Y:S02]  /*96e0*/  SYNCS.PHASECHK.TRANS64.TRYWAIT P0, [R0+URZ], R3 ;  /* 0x00000003000075a7 */ /* 0x0022a400080011ff */
[----:B--2---:R-:W-:Y:S05]  /*96f0*/  @!P0 NANOSLEEP.SYNCS 0x989680 ;  /* 0x009896800000895d */ /* 0x004fea0003900000 */
[----:B------:R-:W2:Y:S02]  /*9700*/  @!P0 SYNCS.PHASECHK.TRANS64 P0, [R0+URZ], R3 ;  /* 0x00000003000085a7 */ /* 0x000ea400080010ff */
[----:B--2---:R-:W-:Y:S05]  /*9710*/  @!P0 BRA `(.L_x_161) ;  /* 0xfffffffc00f08947 */ /* 0x004fea000383ffff */
[----:B------:R-:W-:Y:S05]  /*9720*/  BRA `(.L_x_162) ;  /* 0xffffff9c00347947 */ /* 0x000fea000383ffff */
.L_x_49:
[----:B------:R-:W-:-:S07]  /*9730*/  MOV R0, UR5 ;  /* 0x0000000500007c02 */ /* 0x000fce0008000f00 */
.L_x_163:
[----:B-1----:R1:W2:Y:S02]  /*9740*/  SYNCS.PHASECHK.TRANS64.TRYWAIT P0, [R0+URZ], R3 ;  /* 0x00000003000075a7 */ /* 0x0022a400080011ff */
[----:B--2---:R-:W-:Y:S05]  /*9750*/  @!P0 NANOSLEEP.SYNCS 0x989680 ;  /* 0x009896800000895d */ /* 0x004fea0003900000 */
[----:B------:R-:W2:Y:S02]  /*9760*/  @!P0 SYNCS.PHASECHK.TRANS64 P0, [R0+URZ], R3 ;  /* 0x00000003000085a7 */ /* 0x000ea400080010ff */
[----:B--2---:R-:W-:Y:S05]  /*9770*/  @!P0 BRA `(.L_x_163) ;  /* 0xfffffffc00f08947 */ /* 0x004fea000383ffff */
[----:B------:R-:W-:Y:S05]  /*9780*/  BRA `(.L_x_164) ;  /* 0xffffff9c00447947 */ /* 0x000fea000383ffff */
.L_x_50:
[----:B------:R-:W-:-:S07]  /*9790*/  MOV R0, UR5 ;  /* 0x0000000500007c02 */ /* 0x000fce0008000f00 */
.L_x_165:
[----:B-1----:R1:W2:Y:S02]  /*97a0*/  SYNCS.PHASECHK.TRANS64.TRYWAIT P0, [R0+URZ], R3 ;  /* 0x00000003000075a7 */ /* 0x0022a400080011ff */
[----:B--2---:R-:W-:Y:S05]  /*97b0*/  @!P0 NANOSLEEP.SYNCS 0x989680 ;  /* 0x009896800000895d */ /* 0x004fea0003900000 */
[----:B------:R-:W2:Y:S02]  /*97c0*/  @!P0 SYNCS.PHASECHK.TRANS64 P0, [R0+URZ], R3 ;  /* 0x00000003000085a7 */ /* 0x000ea400080010ff */
[----:B--2---:R-:W-:Y:S05]  /*97d0*/  @!P0 BRA `(.L_x_165) ;  /* 0xfffffffc00f08947 */ /* 0x004fea000383ffff */
[----:B------:R-:W-:Y:S05]  /*97e0*/  BRA `(.L_x_166) ;  /* 0xffffff9c00547947 */ /* 0x000fea000383ffff */
.L_x_51:
[----:B------:R-:W-:-:S07]  /*97f0*/  MOV R0, UR5 ;  /* 0x0000000500007c02 */ /* 0x000fce0008000f00 */
.L_x_167:
[----:B-1----:R1:W2:Y:S02]  /*9800*/  SYNCS.PHASECHK.TRANS64.TRYWAIT P0, [R0+URZ], R3 ;  /* 0x00000003000075a7 */ /* 0x0022a400080011ff */
[----:B--2---:R-:W-:Y:S05]  /*9810*/  @!P0 NANOSLEEP.SYNCS 0x989680 ;  /* 0x009896800000895d */ /* 0x004fea0003900000 */
[----:B------:R-:W2:Y:S02]  /*9820*/  @!P0 SYNCS.PHASECHK.TRANS64 P0, [R0+URZ], R3 ;  /* 0x00000003000085a7 */ /* 0x000ea400080010ff */
[----:B--2---:R-:W-:Y:S05]  /*9830*/  @!P0 BRA `(.L_x_167) ;  /* 0xfffffffc00f08947 */ /* 0x004fea000383ffff */
[----:B------:R-:W-:Y:S05]  /*9840*/  BRA `(.L_x_168) ;  /* 0xffffff9c00647947 */ /* 0x000fea000383ffff */
.L_x_52:
[----:B------:R-:W-:-:S07]  /*9850*/  MOV R0, UR5 ;  /* 0x0000000500007c02 */ /* 0x000fce0008000f00 */
.L_x_169:
[----:B-1----:R1:W2:Y:S02]  /*9860*/  SYNCS.PHASECHK.TRANS64.TRYWAIT P0, [R0+URZ], R3 ;  /* 0x00000003000075a7 */ /* 0x0022a400080011ff */
[----:B--2---:R-:W-:Y:S05]  /*9870*/  @!P0 NANOSLEEP.SYNCS 0x989680 ;  /* 0x009896800000895d */ /* 0x004fea0003900000 */
[----:B------:R-:W2:Y:S02]  /*9880*/  @!P0 SYNCS.PHASECHK.TRANS64 P0, [R0+URZ], R3 ;  /* 0x00000003000085a7 */ /* 0x000ea400080010ff */
[----:B--2---:R-:W-:Y:S05]  /*9890*/  @!P0 BRA `(.L_x_169) ;  /* 0xfffffffc00f08947 */ /* 0x004fea000383ffff */
[----:B------:R-:W-:Y:S05]  /*98a0*/  BRA `(.L_x_170) ;  /* 0xffffff9c00747947 */ /* 0x000fea000383ffff */
.L_x_53:
[----:B------:R-:W-:-:S07]  /*98b0*/  MOV R0, UR5 ;  /* 0x0000000500007c02 */ /* 0x000fce0008000f00 */
.L_x_171:
[----:B-1----:R1:W2:Y:S02]  /*98c0*/  SYNCS.PHASECHK.TRANS64.TRYWAIT P0, [R0+URZ], R3 ;  /* 0x00000003000075a7 */ /* 0x0022a400080011ff */
[----:B--2---:R-:W-:Y:S05]  /*98d0*/  @!P0 NANOSLEEP.SYNCS 0x989680 ;  /* 0x009896800000895d */ /* 0x004fea0003900000 */
[----:B------:R-:W2:Y:S02]  /*98e0*/  @!P0 SYNCS.PHASECHK.TRANS64 P0, [R0+URZ], R3 ;  /* 0x00000003000085a7 */ /* 0x000ea400080010ff */
[----:B--2---:R-:W-:Y:S05]  /*98f0*/  @!P0 BRA `(.L_x_171) ;  /* 0xfffffffc00f08947 */ /* 0x004fea000383ffff */
[----:B------:R-:W-:Y:S05]  /*9900*/  BRA `(.L_x_172) ;  /* 0xffffff9c00847947 */ /* 0x000fea000383ffff */
.L_x_54:
[----:B------:R-:W-:-:S07]  /*9910*/  MOV R0, UR5 ;  /* 0x0000000500007c02 */ /* 0x000fce0008000f00 */
.L_x_173:
[----:B-1----:R1:W2:Y:S02]  /*9920*/  SYNCS.PHASECHK.TRANS64.TRYWAIT P0, [R0+URZ], R3 ;  /* 0x00000003000075a7 */ /* 0x0022a400080011ff */
[----:B--2---:R-:W-:Y:S05]  /*9930*/  @!P0 NANOSLEEP.SYNCS 0x989680 ;  /* 0x009896800000895d */ /* 0x004fea0003900000 */
[----:B------:R-:W2:Y:S02]  /*9940*/  @!P0 SYNCS.PHASECHK.TRANS64 P0, [R0+URZ], R3 ;  /* 0x00000003000085a7 */ /* 0x000ea400080010ff */
[----:B--2---:R-:W-:Y:S05]  /*9950*/  @!P0 BRA `(.L_x_173) ;  /* 0xfffffffc00f08947 */ /* 0x004fea000383ffff */
[----:B------:R-:W-:Y:S05]  /*9960*/  BRA `(.L_x_174) ;  /* 0xffffff9c00947947 */ /* 0x000fea000383ffff */
.L_x_55:
[----:B------:R-:W-:-:S07]  /*9970*/  MOV R0, UR5 ;  /* 0x0000000500007c02 */ /* 0x000fce0008000f00 */
.L_x_175:
[----:B-1----:R1:W2:Y:S02]  /*9980*/  SYNCS.PHASECHK.TRANS64.TRYWAIT P0, [R0+URZ], R3 ;  /* 0x00000003000075a7 */ /* 0x0022a400080011ff */
[----:B--2---:R-:W-:Y:S05]  /*9990*/  @!P0 NANOSLEEP.SYNCS 0x989680 ;  /* 0x009896800000895d */ /* 0x004fea0003900000 */
[----:B------:R-:W2:Y:S02]  /*99a0*/  @!P0 SYNCS.PHASECHK.TRANS64 P0, [R0+URZ], R3 ;  /* 0x00000003000085a7 */ /* 0x000ea400080010ff */
[----:B--2---:R-:W-:Y:S05]  /*99b0*/  @!P0 BRA `(.L_x_175) ;  /* 0xfffffffc00f08947 */ /* 0x004fea000383ffff */
[----:B------:R-:W-:Y:S05]  /*99c0*/  BRA `(.L_x_176) ;  /* 0xffffff9c00a47947 */ /* 0x000fea000383ffff */
.L_x_56:
[----:B------:R-:W-:-:S07]  /*99d0*/  MOV R0, UR5 ;  /* 0x0000000500007c02 */ /* 0x000fce0008000f00 */
.L_x_177:
[----:B-1----:R1:W2:Y:S02]  /*99e0*/  SYNCS.PHASECHK.TRANS64.TRYWAIT P0, [R0+URZ], R3 ;  /* 0x00000003000075a7 */ /* 0x0022a400080011ff */
[----:B--2---:R-:W-:Y:S05]  /*99f0*/  @!P0 NANOSLEEP.SYNCS 0x989680 ;  /* 0x009896800000895d */ /* 0x004fea0003900000 */
[----:B------:R-:W2:Y:S02]  /*9a00*/  @!P0 SYNCS.PHASECHK.TRANS64 P0, [R0+URZ], R3 ;  /* 0x00000003000085a7 */ /* 0x000ea400080010ff */
[----:B--2---:R-:W-:Y:S05]  /*9a10*/  @!P0 BRA `(.L_x_177) ;  /* 0xfffffffc00f08947 */ /* 0x004fea000383ffff */
[----:B------:R-:W-:Y:S05]  /*9a20*/  BRA `(.L_x_178) ;  /* 0xffffff9c00b47947 */ /* 0x000fea000383ffff */
.L_x_57:
[----:B------:R-:W-:-:S07]  /*9a30*/  MOV R0, UR5 ;  /* 0x0000000500007c02 */ /* 0x000fce0008000f00 */
.L_x_179:
[----:B-1----:R1:W2:Y:S02]  /*9a40*/  SYNCS.PHASECHK.TRANS64.TRYWAIT P0, [R0+URZ], R3 ;  /* 0x00000003000075a7 */ /* 0x0022a400080011ff */
[----:B--2---:R-:W-:Y:S05]  /*9a50*/  @!P0 NANOSLEEP.SYNCS 0x989680 ;  /* 0x009896800000895d */ /* 0x004fea0003900000 */
[----:B------:R-:W2:Y:S02]  /*9a60*/  @!P0 SYNCS.PHASECHK.TRANS64 P0, [R0+URZ], R3 ;  /* 0x00000003000085a7 */ /* 0x000ea400080010ff */
[----:B--2---:R-:W-:Y:S05]  /*9a70*/  @!P0 BRA `(.L_x_179) ;  /* 0xfffffffc00f08947 */ /* 0x004fea000383ffff */
[----:B------:R-:W-:Y:S05]  /*9a80*/  BRA `(.L_x_180) ;  /* 0xffffff9c00c47947 */ /* 0x000fea000383ffff */
.L_x_58:
[----:B------:R-:W-:-:S07]  /*9a90*/  MOV R0, UR5 ;  /* 0x0000000500007c02 */ /* 0x000fce0008000f00 */
.L_x_181:
[----:B-1----:R1:W2:Y:S02]  /*9aa0*/  SYNCS.PHASECHK.TRANS64.TRYWAIT P0, [R0+URZ], R3 ;  /* 0x00000003000075a7 */ /* 0x0022a400080011ff */
[----:B--2---:R-:W-:Y:S05]  /*9ab0*/  @!P0 NANOSLEEP.SYNCS 0x989680 ;  /* 0x009896800000895d */ /* 0x004fea0003900000 */
[----:B------:R-:W2:Y:S02]  /*9ac0*/  @!P0 SYNCS.PHASECHK.TRANS64 P0, [R0+URZ], R3 ;  /* 0x00000003000085a7 */ /* 0x000ea400080010ff */
[----:B--2---:R-:W-:Y:S05]  /*9ad0*/  @!P0 BRA `(.L_x_181) ;  /* 0xfffffffc00f08947 */ /* 0x004fea000383ffff */
[----:B------:R-:W-:Y:S05]  /*9ae0*/  BRA `(.L_x_182) ;  /* 0xffffff9c00d47947 */ /* 0x000fea000383ffff */
.L_x_59:
[----:B------:R-:W-:-:S07]  /*9af0*/  MOV R0, UR5 ;  /* 0x0000000500007c02 */ /* 0x000fce0008000f00 */
.L_x_183:
[----:B-1----:R1:W2:Y:S02]  /*9b00*/  SYNCS.PHASECHK.TRANS64.TRYWAIT P0, [R0+URZ], R3 ;  /* 0x00000003000075a7 */ /* 0x0022a400080011ff */
[----:B--2---:R-:W-:Y:S05]  /*9b10*/  @!P0 NANOSLEEP.SYNCS 0x989680 ;  /* 0x009896800000895d */ /* 0x004fea0003900000 */
[----:B------:R-:W2:Y:S02]  /*9b20*/  @!P0 SYNCS.PHASECHK.TRANS64 P0, [R0+URZ], R3 ;  /* 0x00000003000085a7 */ /* 0x000ea400080010ff */
[----:B--2---:R-:W-:Y:S05]  /*9b30*/  @!P0 BRA `(.L_x_183) ;  /* 0xfffffffc00f08947 */ /* 0x004fea000383ffff */
[----:B------:R-:W-:Y:S05]  /*9b40*/  BRA `(.L_x_184) ;  /* 0xffffff9c00e47947 */ /* 0x000fea000383ffff */
.L_x_62:
[----:B------:R-:W-:-:S07]  /*9b50*/  MOV R4, UR4 ;  /* 0x0000000400047c02 */ /* 0x000fce0008000f00 */
.L_x_185:
[----:B--2---:R2:W3:Y:S02]  /*9b60*/  SYNCS.PHASECHK.TRANS64.TRYWAIT P1, [R4+URZ+0x188], R7 ;  /* 0x00018807040075a7 */ /* 0x0044e400080211ff */
[----:B---3--:R-:W-:Y:S05]  /*9b70*/  @!P1 NANOSLEEP.SYNCS 0x989680 ;  /* 0x009896800000995d */ /* 0x008fea0003900000 */
[----:B------:R-:W3:Y:S02]  /*9b80*/  @!P1 SYNCS.PHASECHK.TRANS64 P1, [R4+URZ+0x188], R7 ;  /* 0x00018807040095a7 */ /* 0x000ee400080210ff */
[----:B---3--:R-:W-:Y:S05]  /*9b90*/  @!P1 BRA `(.L_x_185) ;  /* 0xfffffffc00f09947 */ /* 0x008fea000383ffff */
[----:B------:R-:W-:Y:S05]  /*9ba0*/  BRA `(.L_x_186) ;  /* 0xffffffa000547947 */ /* 0x000fea000383ffff */
.L_x_63:
[----:B--2---:R-:W-:-:S07]  /*9bb0*/  MOV R4, UR4 ;  /* 0x0000000400047c02 */ /* 0x004fce0008000f00 */
.L_x_187:
[----:B--2---:R2:W3:Y:S02]  /*9bc0*/  SYNCS.PHASECHK.TRANS64.TRYWAIT P1, [R4+URZ+0x180], R5 ;  /* 0x00018005040075a7 */ /* 0x0044e400080211ff */
[----:B---3--:R-:W-:Y:S05]  /*9bd0*/  @!P1 NANOSLEEP.SYNCS 0x989680 ;  /* 0x009896800000995d */ /* 0x008fea0003900000 */
[----:B------:R-:W3:Y:S02]  /*9be0*/  @!P1 SYNCS.PHASECHK.TRANS64 P1, [R4+URZ+0x180], R5 ;  /* 0x00018005040095a7 */ /* 0x000ee400080210ff */
[----:B---3--:R-:W-:Y:S05]  /*9bf0*/  @!P1 BRA `(.L_x_187) ;  /* 0xfffffffc00f09947 */ /* 0x008fea000383ffff */
[----:B------:R-:W-:Y:S05]  /*9c00*/  BRA `(.L_x_188) ;  /* 0xffffffa0005c7947 */ /* 0x000fea000383ffff */
.L_x_73:
[----:B--2---:R-:W-:-:S04]  /*9c10*/  MOV R5, UR5 ;  /* 0x0000000500057c02 */ /* 0x004fc80008000f00 */
[----:B------:R2:W3:Y:S03]  /*9c20*/  SYNCS.PHASECHK.TRANS64.TRYWAIT P0, [R5+URZ+0x8], R6 ;  /* 0x00000806050075a7 */ /* 0x0004e600080011ff */
[----:B---3--:R-:W-:Y:S05]  /*9c30*/  @!P0 NANOSLEEP.SYNCS 0x989680 ;  /* 0x009896800000895d */ /* 0x008fea0003900000 */
[----:B------:R-:W3:Y:S02]  /*9c40*/  @!P0 SYNCS.PHASECHK.TRANS64 P0, [R5+URZ+0x8], R6 ;  /* 0x00000806050085a7 */ /* 0x000ee400080010ff */
[----:B---3--:R-:W-:Y:S05]  /*9c50*/  @!P0 BRA `(.L_x_73) ;  /* 0xfffffffc00ec8947 */ /* 0x008fea000383ffff */
[----:B------:R-:W-:Y:S05]  /*9c60*/  BRA `(.L_x_72) ;  /* 0xffffffa400287947 */ /* 0x000fea000383ffff */
.L_x_75:
[----:B------:R-:W-:Y:S01]  /*9c70*/  BSSY B0, `(.L_x_189) ;  /* 0x0000006000007945 */ /* 0x000fe20003800000 */
[----:B------:R-:W-:-:S07]  /*9c80*/  MOV R15, 0xffffffff ;  /* 0xffffffff000f7802 */ /* 0x000fce0000000f00 */
[----:B-12--5:R-:W-:Y:S05]  /*9c90*/  WARPSYNC.COLLECTIVE R15, `(.L_x_190) ;  /* 0x000000000f0c7348 */ /* 0x026fea0003c00000 */
[----:B------:R-:W-:Y:S02]  /*9ca0*/  ELECT P6, UR79, PT ;  /* 0x00000000004f782f */ /* 0x000fe400038c0000 */
[----:B------:R-:W-:Y:S01]  /*9cb0*/  MOV R14, UR79 ;  /* 0x0000004f000e7c02 */ /* 0x000fe20008000f00 */
[----:B-12--5:R-:W-:Y:S10]  /*9cc0*/  ENDCOLLECTIVE ;  /* 0x000000000000791b */ /* 0x026ff40003800000 */
.L_x_190:
[----:B------:R-:W-:Y:S05]  /*9cd0*/  BSYNC B0 ;  /* 0x0000000000007941 */ /* 0x000fea0003800000 */
.L_x_189:
[----:B------:R-:W-:Y:S01]  /*9ce0*/  PLOP3.LUT P0, PT, P6, PT, PT, 0x80, 0x8 ;  /* 0x000000000008781c */ /* 0x000fe2000370f070 */
[----:B------:R-:W-:-:S12]  /*9cf0*/  BRA `(.L_x_191) ;  /* 0xffffffa400547947 */ /* 0x000fd8000383ffff */
.L_x_77:
[----:B--2---:R-:W-:-:S04]  /*9d00*/  MOV R3, UR5 ;  /* 0x0000000500037c02 */ /* 0x004fc80008000f00 */
[----:B------:R2:W3:Y:S03]  /*9d10*/  SYNCS.PHASECHK.TRANS64.TRYWAIT P0, [R3+URZ+0x8], R4 ;  /* 0x00000804030075a7 */ /* 0x0004e600080011ff */
[----:B---3--:R-:W-:Y:S05]  /*9d20*/  @!P0 NANOSLEEP.SYNCS 0x989680 ;  /* 0x009896800000895d */ /* 0x008fea0003900000 */
[----:B------:R-:W3:Y:S02]  /*9d30*/  @!P0 SYNCS.PHASECHK.TRANS64 P0, [R3+URZ+0x8], R4 ;  /* 0x00000804030085a7 */ /* 0x000ee400080010ff */
[----:B---3--:R-:W-:Y:S05]  /*9d40*/  @!P0 BRA `(.L_x_77) ;  /* 0xfffffffc00ec8947 */ /* 0x008fea000383ffff */
[----:B------:R-:W-:Y:S05]  /*9d50*/  BRA `(.L_x_76) ;  /* 0xffffffa400587947 */ /* 0x000fea000383ffff */
.L_x_78:
[----:B------:R-:W-:-:S07]  /*9d60*/  MOV R4, UR17 ;  /* 0x0000001100047c02 */ /* 0x000fce0008000f00 */
.L_x_192:
[----:B-1----:R1:W2:Y:S02]  /*9d70*/  SYNCS.PHASECHK.TRANS64.TRYWAIT P0, [R4+URZ+0x180], R5 ;  /* 0x00018005040075a7 */ /* 0x0022a400080011ff */
[----:B--2---:R-:W-:Y:S05]  /*9d80*/  @!P0 NANOSLEEP.SYNCS 0x989680 ;  /* 0x009896800000895d */ /* 0x004fea0003900000 */
[----:B------:R-:W2:Y:S02]  /*9d90*/  @!P0 SYNCS.PHASECHK.TRANS64 P0, [R4+URZ+0x180], R5 ;  /* 0x00018005040085a7 */ /* 0x000ea400080010ff */
[----:B--2---:R-:W-:Y:S05]  /*9da0*/  @!P0 BRA `(.L_x_192) ;  /* 0xfffffffc00f08947 */ /* 0x004fea000383ffff */
[----:B------:R-:W-:Y:S05]  /*9db0*/  BRA `(.L_x_193) ;  /* 0xffffffa800447947 */ /* 0x000fea000383ffff */
.L_x_80:
[----:B------:R-:W-:-:S07]  /*9dc0*/  MOV R4, UR22 ;  /* 0x0000001600047c02 */ /* 0x000fce0008000f00 */
.L_x_194:
[----:B-1----:R1:W2:Y:S02]  /*9dd0*/  SYNCS.PHASECHK.TRANS64.TRYWAIT P0, [R4+URZ+0x1a0], R5 ;  /* 0x0001a005040075a7 */ /* 0x0022a400080011ff */
[----:B--2---:R-:W-:Y:S05]  /*9de0*/  @!P0 NANOSLEEP.SYNCS 0x989680 ;  /* 0x009896800000895d */ /* 0x004fea0003900000 */
[----:B------:R-:W2:Y:S02]  /*9df0*/  @!P0 SYNCS.PHASECHK.TRANS64 P0, [R4+URZ+0x1a0], R5 ;  /* 0x0001a005040085a7 */ /* 0x000ea400080010ff */
[----:B--2---:R-:W-:Y:S05]  /*9e00*/  @!P0 BRA `(.L_x_194) ;  /* 0xfffffffc00f08947 */ /* 0x004fea000383ffff */
[----:B------:R-:W-:Y:S05]  /*9e10*/  BRA `(.L_x_79) ;  /* 0xffffffa800647947 */ /* 0x000fea000383ffff */
.L_x_84:
[----:B-1----:R-:W-:Y:S07]  /*9e20*/  MOV R4, UR10 ;  /* 0x0000000a00047c02 */ /* 0x002fee0008000f00 */
.L_x_195:
[----:B-1----:R1:W2:Y:S02]  /*9e30*/  SYNCS.PHASECHK.TRANS64.TRYWAIT P0, [R4+URZ], R7 ;  /* 0x00000007040075a7 */ /* 0x0022a400080011ff */
[----:B--2---:R-:W-:Y:S05]  /*9e40*/  @!P0 NANOSLEEP.SYNCS 0x989680 ;  /* 0x009896800000895d */ /* 0x004fea0003900000 */
[----:B------:R-:W2:Y:S02]  /*9e50*/  @!P0 SYNCS.PHASECHK.TRANS64 P0, [R4+URZ], R7 ;  /* 0x00000007040085a7 */ /* 0x000ea400080010ff */
[----:B--2---:R-:W-:Y:S05]  /*9e60*/  @!P0 BRA `(.L_x_195) ;  /* 0xfffffffc00f08947 */ /* 0x004fea000383ffff */
[----:B------:R-:W-:Y:S05]  /*9e70*/  BRA `(.L_x_83) ;  /* 0xffffffa800887947 */ /* 0x000fea000383ffff */
.L_x_88:
[----:B--2---:R-:W-:-:S07]  /*9e80*/  MOV R0, UR4 ;  /* 0x0000000400007c02 */ /* 0x004fce0008000f00 */
.L_x_196:
[----:B-1----:R1:W2:Y:S02]  /*9e90*/  SYNCS.PHASECHK.TRANS64.TRYWAIT P0, [R0+URZ], R5 ;  /* 0x00000005000075a7 */ /* 0x0022a400080011ff */
[----:B--2---:R-:W-:Y:S05]  /*9ea0*/  @!P0 NANOSLEEP.SYNCS 0x989680 ;  /* 0x009896800000895d */ /* 0x004fea0003900000 */
[----:B------:R-:W2:Y:S02]  /*9eb0*/  @!P0 SYNCS.PHASECHK.TRANS64 P0, [R0+URZ], R5 ;  /* 0x00000005000085a7 */ /* 0x000ea400080010ff */
[----:B--2---:R-:W-:Y:S05]  /*9ec0*/  @!P0 BRA `(.L_x_196) ;  /* 0xfffffffc00f08947 */ /* 0x004fea000383ffff */
[----:B------:R-:W-:Y:S05]  /*9ed0*/  BRA `(.L_x_197) ;  /* 0xffffffac00607947 */ /* 0x000fea000383ffff */
.L_x_91:
[----:B------:R-:W-:-:S07]  /*9ee0*/  MOV R0, UR17 ;  /* 0x0000001100007c02 */ /* 0x000fce0008000f00 */
.L_x_198:
[----:B-1----:R1:W2:Y:S02]  /*9ef0*/  SYNCS.PHASECHK.TRANS64.TRYWAIT P1, [R0+URZ+0x1b0], R5 ;  /* 0x0001b005000075a7 */ /* 0x0022a400080211ff */
[----:B--2---:R-:W-:Y:S05]  /*9f00*/  @!P1 NANOSLEEP.SYNCS 0x989680 ;  /* 0x009896800000995d */ /* 0x004fea0003900000 */
[----:B------:R-:W2:Y:S02]  /*9f10*/  @!P1 SYNCS.PHASECHK.TRANS64 P1, [R0+URZ+0x1b0], R5 ;  /* 0x0001b005000095a7 */ /* 0x000ea400080210ff */
[----:B--2---:R-:W-:Y:S05]  /*9f20*/  @!P1 BRA `(.L_x_198) ;  /* 0xfffffffc00f09947 */ /* 0x004fea000383ffff */
[----:B------:R-:W-:Y:S05]  /*9f30*/  BRA `(.L_x_199) ;  /* 0xffffffac00ac7947 */ /* 0x000fea000383ffff */
.L_x_96:
[----:B------:R-:W-:Y:S07]  /*9f40*/  MOV R0, UR24 ;  /* 0x0000001800007c02 */ /* 0x000fee0008000f00 */
.L_x_200:
[----:B---3--:R3:W4:Y:S02]  /*9f50*/  SYNCS.PHASECHK.TRANS64.TRYWAIT P0, [R0+URZ+0x180], R5 ;  /* 0x00018005000075a7 */ /* 0x00872400080011ff */
[----:B----4-:R-:W-:Y:S05]  /*9f60*/  @!P0 NANOSLEEP.SYNCS 0x989680 ;  /* 0x009896800000895d */ /* 0x010fea0003900000 */
[----:B------:R-:W4:Y:S02]  /*9f70*/  @!P0 SYNCS.PHASECHK.TRANS64 P0, [R0+URZ+0x180], R5 ;  /* 0x00018005000085a7 */ /* 0x000f2400080010ff */
[----:B----4-:R-:W-:Y:S05]  /*9f80*/  @!P0 BRA `(.L_x_200) ;  /* 0xfffffffc00f08947 */ /* 0x010fea000383ffff */
[----:B------:R-:W-:Y:S05]  /*9f90*/  BRA `(.L_x_201) ;  /* 0xffffffb000ec7947 */ /* 0x000fea000383ffff */
.L_x_99:
[----:B------:R-:W-:Y:S07]  /*9fa0*/  MOV R0, UR24 ;  /* 0x0000001800007c02 */ /* 0x000fee0008000f00 */
.L_x_202:
[----:B---3--:R3:W4:Y:S02]  /*9fb0*/  SYNCS.PHASECHK.TRANS64.TRYWAIT P2, [R0+URZ+0x178], R9 ;  /* 0x00017809000075a7 */ /* 0x00872400080411ff */
[----:B----4-:R-:W-:Y:S05]  /*9fc0*/  @!P2 NANOSLEEP.SYNCS 0x989680 ;  /* 0x009896800000a95d */ /* 0x010fea0003900000 */
[----:B------:R-:W4:Y:S02]  /*9fd0*/  @!P2 SYNCS.PHASECHK.TRANS64 P2, [R0+URZ+0x178], R9 ;  /* 0x000178090000a5a7 */ /* 0x000f2400080410ff */
[----:B----4-:R-:W-:Y:S05]  /*9fe0*/  @!P2 BRA `(.L_x_202) ;  /* 0xfffffffc00f0a947 */ /* 0x010fea000383ffff */
[----:B------:R-:W-:Y:S05]  /*9ff0*/  BRA `(.L_x_98) ;  /* 0xffffffb8004c7947 */ /* 0x000fea000383ffff */
.L_x_102:
[----:B------:R-:W-:Y:S07]  /*a000*/  MOV R2, UR7 ;  /* 0x0000000700027c02 */ /* 0x000fee0008000f00 */
.L_x_203:
[----:B-1----:R1:W3:Y:S02]  /*a010*/  SYNCS.PHASECHK.TRANS64.TRYWAIT P1, [R2+URZ+0x158], R9 ;  /* 0x00015809020075a7 */ /* 0x0022e400080211ff */
[----:B---3--:R-:W-:Y:S05]  /*a020*/  @!P1 NANOSLEEP.SYNCS 0x989680 ;  /* 0x009896800000995d */ /* 0x008fea0003900000 */
[----:B------:R-:W3:Y:S02]  /*a030*/  @!P1 SYNCS.PHASECHK.TRANS64 P1, [R2+URZ+0x158], R9 ;  /* 0x00015809020095a7 */ /* 0x000ee400080210ff */
[----:B---3--:R-:W-:Y:S05]  /*a040*/  @!P1 BRA `(.L_x_203) ;  /* 0xfffffffc00f09947 */ /* 0x008fea000383ffff */
[----:B------:R-:W-:Y:S05]  /*a050*/  BRA `(.L_x_204) ;  /* 0xffffffbc00087947 */ /* 0x000fea000383ffff */
.L_x_103:
[----:B------:R-:W-:Y:S07]  /*a060*/  MOV R0, UR4 ;  /* 0x0000000400007c02 */ /* 0x000fee0008000f00 */
.L_x_205:
[----:B-1----:R1:W3:Y:S02]  /*a070*/  SYNCS.PHASECHK.TRANS64.TRYWAIT P0, [R0+URZ+0x158], R9 ;  /* 0x00015809000075a7 */ /* 0x0022e400080011ff */
[----:B---3--:R-:W-:Y:S05]  /*a080*/  @!P0 NANOSLEEP.SYNCS 0x989680 ;  /* 0x009896800000895d */ /* 0x008fea0003900000 */
[----:B------:R-:W3:Y:S02]  /*a090*/  @!P0 SYNCS.PHASECHK.TRANS64 P0, [R0+URZ+0x158], R9 ;  /* 0x00015809000085a7 */ /* 0x000ee400080010ff */
[----:B---3--:R-:W-:Y:S05]  /*a0a0*/  @!P0 BRA `(.L_x_205) ;  /* 0xfffffffc00f08947 */ /* 0x008fea000383ffff */
[----:B------:R-:W-:Y:S05]  /*a0b0*/  BRA `(.L_x_206) ;  /* 0xffffffbc00787947 */ /* 0x000fea000383ffff */
.L_x_105:
[----:B------:R-:W-:-:S07]  /*a0c0*/  MOV R0, UR4 ;  /* 0x0000000400007c02 */ /* 0x000fce0008000f00 */
.L_x_207:
[----:B-1----:R1:W3:Y:S02]  /*a0d0*/  SYNCS.PHASECHK.TRANS64.TRYWAIT P0, [R0+URZ], R3 ;  /* 0x00000003000075a7 */ /* 0x0022e400080011ff */
[----:B---3--:R-:W-:Y:S05]  /*a0e0*/  @!P0 NANOSLEEP.SYNCS 0x989680 ;  /* 0x009896800000895d */ /* 0x008fea0003900000 */
[----:B------:R-:W3:Y:S02]  /*a0f0*/  @!P0 SYNCS.PHASECHK.TRANS64 P0, [R0+URZ], R3 ;  /* 0x00000003000085a7 */ /* 0x000ee400080010ff */
[----:B---3--:R-:W-:Y:S05]  /*a100*/  @!P0 BRA `(.L_x_207) ;  /* 0xfffffffc00f08947 */ /* 0x008fea000383ffff */
[----:B------:R-:W-:Y:S05]  /*a110*/  BRA `(.L_x_208) ;  /* 0xffffffc000047947 */ /* 0x000fea000383ffff */
.L_x_106:
[----:B------:R-:W-:-:S07]  /*a120*/  MOV R0, UR5 ;  /* 0x0000000500007c02 */ /* 0x000fce0008000f00 */
.L_x_209:
[----:B-1----:R1:W3:Y:S02]  /*a130*/  SYNCS.PHASECHK.TRANS64.TRYWAIT P0, [R0+URZ], R3 ;  /* 0x00000003000075a7 */ /* 0x0022e400080011ff */
[----:B---3--:R-:W-:Y:S05]  /*a140*/  @!P0 NANOSLEEP.SYNCS 0x989680 ;  /* 0x009896800000895d */ /* 0x008fea0003900000 */
[----:B------:R-:W3:Y:S02]  /*a150*/  @!P0 SYNCS.PHASECHK.TRANS64 P0, [R0+URZ], R3 ;  /* 0x00000003000085a7 */ /* 0x000ee400080010ff */
[----:B---3--:R-:W-:Y:S05]  /*a160*/  @!P0 BRA `(.L_x_209) ;  /* 0xfffffffc00f08947 */ /* 0x008fea000383ffff */
[----:B------:R-:W-:Y:S05]  /*a170*/  BRA `(.L_x_210) ;  /* 0xffffffc000107947 */ /* 0x000fea000383ffff */
.L_x_108:
[----:B------:R-:W-:Y:S07]  /*a180*/  MOV R0, UR50 ;  /* 0x0000003200007c02 */ /* 0x000fee0008000f00 */
.L_x_211:
[----:B-1----:R1:W2:Y:S02]  /*a190*/  SYNCS.PHASECHK.TRANS64.TRYWAIT P0, [R0+URZ+0x180], R3 ;  /* 0x00018003000075a7 */ /* 0x0022a400080011ff */
[----:B--2---:R-:W-:Y:S05]  /*a1a0*/  @!P0 NANOSLEEP.SYNCS 0x989680 ;  /* 0x009896800000895d */ /* 0x004fea0003900000 */
[----:B------:R-:W2:Y:S02]  /*a1b0*/  @!P0 SYNCS.PHASECHK.TRANS64 P0, [R0+URZ+0x180], R3 ;  /* 0x00018003000085a7 */ /* 0x000ea400080010ff */
[----:B--2---:R-:W-:Y:S05]  /*a1c0*/  @!P0 BRA `(.L_x_211) ;  /* 0xfffffffc00f08947 */ /* 0x004fea000383ffff */
[----:B------:R-:W-:Y:S05]  /*a1d0*/  BRA `(.L_x_212) ;  /* 0xffffffc000f87947 */ /* 0x000fea000383ffff */
.L_x_118:
[----:B-1----:R1:W2:Y:S02]  /*a1e0*/  SYNCS.PHASECHK.TRANS64.TRYWAIT P1, [R0+URZ+0x140], R5 ;  /* 0x00014005000075a7 */ /* 0x0022a400080211ff */
[----:B--2---:R-:W-:Y:S05]  /*a1f0*/  @!P1 NANOSLEEP.SYNCS 0x989680 ;  /* 0x009896800000995d */ /* 0x004fea0003900000 */
[----:B------:R-:W2:Y:S02]  /*a200*/  @!P1 SYNCS.PHASECHK.TRANS64 P1, [R0+URZ+0x140], R5 ;  /* 0x00014005000095a7 */ /* 0x000ea400080210ff */
[----:B--2---:R-:W-:Y:S05]  /*a210*/  @!P1 BRA `(.L_x_118) ;  /* 0xfffffffc00f09947 */ /* 0x004fea000383ffff */
[----:B------:R-:W-:Y:S05]  /*a220*/  BRA `(.L_x_117) ;  /* 0xffffffd4000c7947 */ /* 0x000fea000383ffff */
.L_x_120:
[----:B-1----:R1:W3:Y:S02]  /*a230*/  SYNCS.PHASECHK.TRANS64.TRYWAIT P0, [R108+URZ+0x190], R3 ;  /* 0x000190036c0075a7 */ /* 0x0022e400080011ff */
[----:B---3--:R-:W-:Y:S05]  /*a240*/  @!P0 NANOSLEEP.SYNCS 0x989680 ;  /* 0x009896800000895d */ /* 0x008fea0003900000 */
[----:B------:R-:W3:Y:S02]  /*a250*/  @!P0 SYNCS.PHASECHK.TRANS64 P0, [R108+URZ+0x190], R3 ;  /* 0x000190036c0085a7 */ /* 0x000ee400080010ff */
[----:B---3--:R-:W-:Y:S05]  /*a260*/  @!P0 BRA `(.L_x_120) ;  /* 0xfffffffc00f08947 */ /* 0x008fea000383ffff */
[----:B------:R-:W-:Y:S05]  /*a270*/  BRA `(.L_x_119) ;  /* 0xffffffd400447947 */ /* 0x000fea000383ffff */
.L_x_131:
[----:B---3--:R3:W4:Y:S02]  /*a280*/  SYNCS.PHASECHK.TRANS64.TRYWAIT P0, [R3+URZ+0x140], R46 ;  /* 0x0001402e030075a7 */ /* 0x00872400080011ff */
[----:B----4-:R-:W-:Y:S05]  /*a290*/  @!P0 NANOSLEEP.SYNCS 0x989680 ;  /* 0x009896800000895d */ /* 0x010fea0003900000 */
[----:B------:R-:W4:Y:S02]  /*a2a0*/  @!P0 SYNCS.PHASECHK.TRANS64 P0, [R3+URZ+0x140], R46 ;  /* 0x0001402e030085a7 */ /* 0x000f2400080010ff */
[----:B----4-:R-:W-:Y:S05]  /*a2b0*/  @!P0 BRA `(.L_x_131) ;  /* 0xfffffffc00f08947 */ /* 0x010fea000383ffff */
[----:B------:R-:W-:Y:S05]  /*a2c0*/  BRA `(.L_x_130) ;  /* 0xffffffe0003c7947 */ /* 0x000fea000383ffff */
        .weak           $__internal_0_$__cuda_sm10x_tcgen05_guardrail_trap_col_being_dealloced_not_returned_by_alloc
        .type           $__internal_0_$__cuda_sm10x_tcgen05_guardrail_trap_col_being_dealloced_not_returned_by_alloc,@function
        .size           $__internal_0_$__cuda_sm10x_tcgen05_guardrail_trap_col_being_dealloced_not_returned_by_alloc,($__internal_1_$__cuda_sm10x_tcgen05_guardrail_trap_phase_invalid_during_alloc - $__internal_0_$__cuda_sm10x_tcgen05_guardrail_trap_col_being_dealloced_not_returned_by_alloc)
$__internal_0_$__cuda_sm10x_tcgen05_guardrail_trap_col_being_dealloced_not_returned_by_alloc:
[----:B------:R-:W-:Y:S05]  /*a2d0*/  BPT.TRAP 0x1 ;  /* 0x000000040000795c */ /* 0x000fea0000300000 */
[----:B------:R-:W-:-:S04]  /*a2e0*/  HFMA2 R3, -RZ, RZ, 0, 0 ;  /* 0x00000000ff037431 */ /* 0x000fc800000001ff */
[----:B------:R-:W-:Y:S05]  /*a2f0*/  RET.REL.NODEC R2 `(_ZN7cutlass13device_kernelINS_4conv6kernel13ConvUniversalINS1_16ConvProblemShapeILNS1_8OperatorE1ELi3EEENS1_10collective14CollectiveConvINS1_47MainloopSm100TmaUmmaWarpSpecializedImplicitGemmILS5_1ELi20ELi3ELi1ELi2EN4cute5tupleIJNSA_1CILi2EEENSC_ILi1EEESE_EEEEENSB_IJNSC_ILi256EEENSC_ILi64EEENSB_IJNSC_ILi32EEEEEEEEENS_10bfloat16_tESM_NSA_8TiledMMAINSA_8MMA_AtomIJNSA_26SM100_MMA_F16BF16_2x1SM_SSISM_SM_fLi256ELi64ELNSA_4UMMA5MajorE0ELSR_1ELNSQ_7ScaleInE0ELSS_0EEEEEENSA_6LayoutINSB_IJSE_SE_SE_EEENSB_IJNSC_ILi0EEESX_SX_EEEEENSB_IJNSA_10UnderscoreES10_S10_EEEEENS7_6detail27Sm100ImplicitGemmTileTraitsINSA_25SM100_TMA_2SM_LOAD_IM2COLENSA_14ComposedLayoutINSA_7SwizzleILi2ELi4ELi3EEENSA_18smem_ptr_flag_bitsILi16EEENSV_INSB_IJNSC_ILi8EEESJ_EEENSB_IJSJ_SE_EEEEEEEvEENS14_INSA_18SM100_TMA_2SM_LOADENS16_IS18_S1A_NSV_INSB_IJSJ_S1B_EEENSB_IJSE_SJ_EEEEEEEvEEEENS_8epilogue10collective18CollectiveEpilogueINS1O_23Sm100TmaWarpSpecializedILi3ELi2ELi32ELb1ELb0EEEJNSB_IJNSC_ILi128EEESI_SK_EEENSB_IJNSV_IS1T_SE_EENSV_ISJ_SE_EEEEESM_NSB_IJNSB_IJllllEEESE_SX_EEESM_S1Z_NS1O_6fusion15FusionCallbacksIS1S_NS20_17LinearCombinationISM_fSM_fLNS_15FloatRoundStyleE2EEES1U_S1X_JEEENSA_5SM1004TMEM4LOAD26SM100_TMEM_LOAD_32dp32b32xENSA_20SM90_TMA_LOAD_IM2COLES1F_NSA_39AutoVectorizingCopyWithAssumedAlignmentILi128EEENSA_21SM90_TMA_STORE_IM2COLES1F_S2C_S2C_EEEvvEEEEvNT_6ParamsE) ;  /* 0xffffff5c02407950 */ /* 0x000fea0003c3ffff */
        .weak           $__internal_1_$__cuda_sm10x_tcgen05_guardrail_trap_phase_invalid_during_alloc
        .type           $__internal_1_$__cuda_sm10x_tcgen05_guardrail_trap_phase_invalid_during_alloc,@function
        .size           $__internal_1_$__cuda_sm10x_tcgen05_guardrail_trap_phase_invalid_during_alloc,($__internal_2_$__cuda_sm10x_tcgen05_guardrail_trap_unallocated_columns_being_dealloced - $__internal_1_$__cuda_sm10x_tcgen05_guardrail_trap_phase_invalid_during_alloc)
$__internal_1_$__cuda_sm10x_tcgen05_guardrail_trap_phase_invalid_during_alloc:
[----:B------:R-:W-:Y:S05]  /*a300*/  BPT.TRAP 0x1 ;  /* 0x000000040000795c */ /* 0x000fea0000300000 */
[----:B------:R-:W-:-:S04]  /*a310*/  MOV R5, 0x0 ;  /* 0x0000000000057802 */ /* 0x000fc80000000f00 */
[----:B------:R-:W-:Y:S05]  /*a320*/  RET.REL.NODEC R4 `(_ZN7cutlass13device_kernelINS_4conv6kernel13ConvUniversalINS1_16ConvProblemShapeILNS1_8OperatorE1ELi3EEENS1_10collective14CollectiveConvINS1_47MainloopSm100TmaUmmaWarpSpecializedImplicitGemmILS5_1ELi20ELi3ELi1ELi2EN4cute5tupleIJNSA_1CILi2EEENSC_ILi1EEESE_EEEEENSB_IJNSC_ILi256EEENSC_ILi64EEENSB_IJNSC_ILi32EEEEEEEEENS_10bfloat16_tESM_NSA_8TiledMMAINSA_8MMA_AtomIJNSA_26SM100_MMA_F16BF16_2x1SM_SSISM_SM_fLi256ELi64ELNSA_4UMMA5MajorE0ELSR_1ELNSQ_7ScaleInE0ELSS_0EEEEEENSA_6LayoutINSB_IJSE_SE_SE_EEENSB_IJNSC_ILi0EEESX_SX_EEEEENSB_IJNSA_10UnderscoreES10_S10_EEEEENS7_6detail27Sm100ImplicitGemmTileTraitsINSA_25SM100_TMA_2SM_LOAD_IM2COLENSA_14ComposedLayoutINSA_7SwizzleILi2ELi4ELi3EEENSA_18smem_ptr_flag_bitsILi16EEENSV_INSB_IJNSC_ILi8EEESJ_EEENSB_IJSJ_SE_EEEEEEEvEENS14_INSA_18SM100_TMA_2SM_LOADENS16_IS18_S1A_NSV_INSB_IJSJ_S1B_EEENSB_IJSE_SJ_EEEEEEEvEEEENS_8epilogue10collective18CollectiveEpilogueINS1O_23Sm100TmaWarpSpecializedILi3ELi2ELi32ELb1ELb0EEEJNSB_IJNSC_ILi128EEESI_SK_EEENSB_IJNSV_IS1T_SE_EENSV_ISJ_SE_EEEEESM_NSB_IJNSB_IJllllEEESE_SX_EEESM_S1Z_NS1O_6fusion15FusionCallbacksIS1S_NS20_17LinearCombinationISM_fSM_fLNS_15FloatRoundStyleE2EEES1U_S1X_JEEENSA_5SM1004TMEM4LOAD26SM100_TMEM_LOAD_32dp32b32xENSA_20SM90_TMA_LOAD_IM2COLES1F_NSA_39AutoVectorizingCopyWithAssumedAlignmentILi128EEENSA_21SM90_TMA_STORE_IM2COLES1F_S2C_S2C_EEEvvEEEEvNT_6ParamsE) ;  /* 0xffffff5c04347950 */ /* 0x000fea0003c3ffff */
        .weak           $__internal_2_$__cuda_sm10x_tcgen05_guardrail_trap_unallocated_columns_being_dealloced
        .type           $__internal_2_$__cuda_sm10x_tcgen05_guardrail_trap_unallocated_columns_being_dealloced,@function
        .size           $__internal_2_$__cuda_sm10x_tcgen05_guardrail_trap_unallocated_columns_being_dealloced,(.L_x_214 - $__internal_2_$__cuda_sm10x_tcgen05_guardrail_trap_unallocated_columns_being_dealloced)
$__internal_2_$__cuda_sm10x_tcgen05_guardrail_trap_unallocated_columns_being_dealloced:
[----:B------:R-:W-:Y:S05]  /*a330*/  BPT.TRAP 0x1 ;  /* 0x000000040000795c */ /* 0x000fea0000300000 */
[----:B------:R-:W-:-:S04]  /*a340*/  HFMA2 R3, -RZ, RZ, 0, 0 ;  /* 0x00000000ff037431 */ /* 0x000fc800000001ff */
[----:B------:R-:W-:Y:S05]  /*a350*/  RET.REL.NODEC R2 `(_ZN7cutlass13device_kernelINS_4conv6kernel13ConvUniversalINS1_16ConvProblemShapeILNS1_8OperatorE1ELi3EEENS1_10collective14CollectiveConvINS1_47MainloopSm100TmaUmmaWarpSpecializedImplicitGemmILS5_1ELi20ELi3ELi1ELi2EN4cute5tupleIJNSA_1CILi2EEENSC_ILi1EEESE_EEEEENSB_IJNSC_ILi256EEENSC_ILi64EEENSB_IJNSC_ILi32EEEEEEEEENS_10bfloat16_tESM_NSA_8TiledMMAINSA_8MMA_AtomIJNSA_26SM100_MMA_F16BF16_2x1SM_SSISM_SM_fLi256ELi64ELNSA_4UMMA5MajorE0ELSR_1ELNSQ_7ScaleInE0ELSS_0EEEEEENSA_6LayoutINSB_IJSE_SE_SE_EEENSB_IJNSC_ILi0EEESX_SX_EEEEENSB_IJNSA_10UnderscoreES10_S10_EEEEENS7_6detail27Sm100ImplicitGemmTileTraitsINSA_25SM100_TMA_2SM_LOAD_IM2COLENSA_14ComposedLayoutINSA_7SwizzleILi2ELi4ELi3EEENSA_18smem_ptr_flag_bitsILi16EEENSV_INSB_IJNSC_ILi8EEESJ_EEENSB_IJSJ_SE_EEEEEEEvEENS14_INSA_18SM100_TMA_2SM_LOADENS16_IS18_S1A_NSV_INSB_IJSJ_S1B_EEENSB_IJSE_SJ_EEEEEEEvEEEENS_8epilogue10collective18CollectiveEpilogueINS1O_23Sm100TmaWarpSpecializedILi3ELi2ELi32ELb1ELb0EEEJNSB_IJNSC_ILi128EEESI_SK_EEENSB_IJNSV_IS1T_SE_EENSV_ISJ_SE_EEEEESM_NSB_IJNSB_IJllllEEESE_SX_EEESM_S1Z_NS1O_6fusion15FusionCallbacksIS1S_NS20_17LinearCombinationISM_fSM_fLNS_15FloatRoundStyleE2EEES1U_S1X_JEEENSA_5SM1004TMEM4LOAD26SM100_TMEM_LOAD_32dp32b32xENSA_20SM90_TMA_LOAD_IM2COLES1F_NSA_39AutoVectorizingCopyWithAssumedAlignmentILi128EEENSA_21SM90_TMA_STORE_IM2COLES1F_S2C_S2C_EEEvvEEEEvNT_6ParamsE) ;  /* 0xffffff5c02287950 */ /* 0x000fea0003c3ffff */
.L_x_213:
[----:B------:R-:W-:-:S00]  /*a360*/  BRA `(.L_x_213) ;  /* 0xfffffffc00fc7947 */ /* 0x000fc0000383ffff */
[----:B------:R-:W-:-:S00]  /*a370*/  NOP ;  /* 0x0000000000007918 */ /* 0x000fc00000000000 */
        /* <DEDUP_REMOVED lines=8> */
.L_x_214:


//--------------------- .nv.global.init           --------------------------
	.section	.nv.global.init,"aw",@progbits
.nv.global.init:
	.type		$str$29,@object
	.size		$str$29,($str$30 - $str$29)
$str$29:
        /*0000*/ 	.byte	0x28, 0x61, 0x64, 0x64, 0x72, 0x65, 0x73, 0x73, 0x20, 0x26, 0x20, 0x6d, 0x61, 0x73, 0x6b, 0x29
        /*0010*/ 	.byte	0x20, 0x3d, 0x3d, 0x20, 0x30, 0x00
	.type		$str$30,@object
	.size		$str$30,($str$28 - $str$30)
$str$30:
        /*0016*/ 	.byte	0x2f, 0x74, 0x6d, 0x70, 0x2f, 0x63, 0x75, 0x74, 0x6c, 0x61, 0x73, 0x73, 0x5f, 0x73, 0x77, 0x65
        /*0026*/ 	.byte	0x65, 0x70, 0x5f, 0x73, 0x72, 0x63, 0x2f, 0x69, 0x6e, 0x63, 0x6c, 0x75, 0x64, 0x65, 0x2f, 0x63
        /*0036*/ 	.byte	0x75, 0x74, 0x65, 0x2f, 0x70, 0x6f, 0x69, 0x6e, 0x74, 0x65, 0x72, 0x5f, 0x66, 0x6c, 0x61, 0x67
        /*0046*/ 	.byte	0x67, 0x65, 0x64, 0x2e, 0x68, 0x70, 0x70, 0x00
	.type		$str$28,@object
	.size		$str$28,($str$27 - $str$28)
$str$28:
        /*004e*/ 	.byte	0x2f, 0x74, 0x6d, 0x70, 0x2f, 0x63, 0x75, 0x74, 0x6c, 0x61, 0x73, 0x73, 0x5f, 0x73, 0x77, 0x65
        /*005e*/ 	.byte	0x65, 0x70, 0x5f, 0x73, 0x72, 0x63, 0x2f, 0x69, 0x6e, 0x63, 0x6c, 0x75, 0x64, 0x65, 0x2f, 0x63
        /*006e*/ 	.byte	0x75, 0x74, 0x65, 0x2f, 0x61, 0x74, 0x6f, 0x6d, 0x2f, 0x63, 0x6f, 0x70, 0x79, 0x5f, 0x74, 0x72
        /*007e*/ 	.byte	0x61, 0x69, 0x74, 0x73, 0x5f, 0x73, 0x6d, 0x31, 0x30, 0x30, 0x2e, 0x68, 0x70, 0x70, 0x00
	.type		$str$27,@object
	.size		$str$27,(__unnamed_1 - $str$27)
$str$27:
        /*008d*/ 	.byte	0x28, 0x28, 0x75, 0x69, 0x6e, 0x74, 0x33, 0x32, 0x5f, 0x74, 0x28, 0x74, 0x68, 0x72, 0x65, 0x61
        /*009d*/ 	.byte	0x64, 0x49, 0x64, 0x78, 0x2e, 0x78, 0x29, 0x20, 0x2f, 0x20, 0x33, 0x32, 0x29, 0x20, 0x25, 0x20
        /*00ad*/ 	.byte	0x34, 0x29, 0x20, 0x3d, 0x3d, 0x20, 0x28, 0x28, 0x28, 0x74, 0x6d, 0x65, 0x6d, 0x5f, 0x61, 0x64
        /*00bd*/ 	.byte	0x64, 0x72, 0x20, 0x3e, 0x3e, 0x20, 0x31, 0x36, 0x29, 0x20, 0x2f, 0x20, 0x33, 0x32, 0x29, 0x20
        /*00cd*/ 	.byte	0x25, 0x20, 0x34, 0x29, 0x00
	.type		__unnamed_1,@object
	.size		__unnamed_1,(__unnamed_2 - __unnamed_1)
__unnamed_1:
        /*00d2*/ 	.byte	0x61, 0x75, 0x74, 0x6f, 0x20, 0x63, 0x75, 0x74, 0x65, 0x3a, 0x3a, 0x61, 0x73, 0x5f, 0x70, 0x6f
        /* <DEDUP_REMOVED lines=24> */
        /*0262*/ 	.byte	0x34, 0x30, 0x39, 0x36, 0x3e, 0x3e, 0x3e, 0x3e, 0x5d, 0x00
	.type		__unnamed_2,@object
	.size		__unnamed_2,(.L_2 - __unnamed_2)
__unnamed_2:
        /* <DEDUP_REMOVED lines=42> */
        /*050c*/ 	.byte	0x3e, 0x3e, 0x5d, 0x00
.L_2:


//--------------------- .nv.shared._ZN7cutlass13device_kernelINS_4conv6kernel13ConvUniversalINS1_16ConvProblemShapeILNS1_8OperatorE1ELi3EEENS1_10collective14CollectiveConvINS1_47MainloopSm100TmaUmmaWarpSpecializedImplicitGemmILS5_1ELi20ELi3ELi1ELi2EN4cute5tupleIJNSA_1CILi2EEENSC_ILi1EEESE_EEEEENSB_IJNSC_ILi256EEENSC_ILi64EEENSB_IJNSC_ILi32EEEEEEEEENS_10bfloat16_tESM_NSA_8TiledMMAINSA_8MMA_AtomIJNSA_26SM100_MMA_F16BF16_2x1SM_SSISM_SM_fLi256ELi64ELNSA_4UMMA5MajorE0ELSR_1ELNSQ_7ScaleInE0ELSS_0EEEEEENSA_6LayoutINSB_IJSE_SE_SE_EEENSB_IJNSC_ILi0EEESX_SX_EEEEENSB_IJNSA_10UnderscoreES10_S10_EEEEENS7_6detail27Sm100ImplicitGemmTileTraitsINSA_25SM100_TMA_2SM_LOAD_IM2COLENSA_14ComposedLayoutINSA_7SwizzleILi2ELi4ELi3EEENSA_18smem_ptr_flag_bitsILi16EEENSV_INSB_IJNSC_ILi8EEESJ_EEENSB_IJSJ_SE_EEEEEEEvEENS14_INSA_18SM100_TMA_2SM_LOADENS16_IS18_S1A_NSV_INSB_IJSJ_S1B_EEENSB_IJSE_SJ_EEEEEEEvEEEENS_8epilogue10collective18CollectiveEpilogueINS1O_23Sm100TmaWarpSpecializedILi3ELi2ELi32ELb1ELb0EEEJNSB_IJNSC_ILi128EEESI_SK_EEENSB_IJNSV_IS1T_SE_EENSV_ISJ_SE_EEEEESM_NSB_IJNSB_IJllllEEESE_SX_EEESM_S1Z_NS1O_6fusion15FusionCallbacksIS1S_NS20_17LinearCombinationISM_fSM_fLNS_15FloatRoundStyleE2EEES1U_S1X_JEEENSA_5SM1004TMEM4LOAD26SM100_TMEM_LOAD_32dp32b32xENSA_20SM90_TMA_LOAD_IM2COLES1F_NSA_39AutoVectorizingCopyWithAssumedAlignmentILi128EEENSA_21SM90_TMA_STORE_IM2COLES1F_S2C_S2C_EEEvvEEEEvNT_6ParamsE --------------------------
	.section	.nv.shared._ZN7cutlass13device_kernelINS_4conv6kernel13ConvUniversalINS1_16ConvProblemShapeILNS1_8OperatorE1ELi3EEENS1_10collective14CollectiveConvINS1_47MainloopSm100TmaUmmaWarpSpecializedImplicitGemmILS5_1ELi20ELi3ELi1ELi2EN4cute5tupleIJNSA_1CILi2EEENSC_ILi1EEESE_EEEEENSB_IJNSC_ILi256EEENSC_ILi64EEENSB_IJNSC_ILi32EEEEEEEEENS_10bfloat16_tESM_NSA_8TiledMMAINSA_8MMA_AtomIJNSA_26SM100_MMA_F16BF16_2x1SM_SSISM_SM_fLi256ELi64ELNSA_4UMMA5MajorE0ELSR_1ELNSQ_7ScaleInE0ELSS_0EEEEEENSA_6LayoutINSB_IJSE_SE_SE_EEENSB_IJNSC_ILi0EEESX_SX_EEEEENSB_IJNSA_10UnderscoreES10_S10_EEEEENS7_6detail27Sm100ImplicitGemmTileTraitsINSA_25SM100_TMA_2SM_LOAD_IM2COLENSA_14ComposedLayoutINSA_7SwizzleILi2ELi4ELi3EEENSA_18smem_ptr_flag_bitsILi16EEENSV_INSB_IJNSC_ILi8EEESJ_EEENSB_IJSJ_SE_EEEEEEEvEENS14_INSA_18SM100_TMA_2SM_LOADENS16_IS18_S1A_NSV_INSB_IJSJ_S1B_EEENSB_IJSE_SJ_EEEEEEEvEEEENS_8epilogue10collective18CollectiveEpilogueINS1O_23Sm100TmaWarpSpecializedILi3ELi2ELi32ELb1ELb0EEEJNSB_IJNSC_ILi128EEESI_SK_EEENSB_IJNSV_IS1T_SE_EENSV_ISJ_SE_EEEEESM_NSB_IJNSB_IJllllEEESE_SX_EEESM_S1Z_NS1O_6fusion15FusionCallbacksIS1S_NS20_17LinearCombinationISM_fSM_fLNS_15FloatRoundStyleE2EEES1U_S1X_JEEENSA_5SM1004TMEM4LOAD26SM100_TMEM_LOAD_32dp32b32xENSA_20SM90_TMA_LOAD_IM2COLES1F_NSA_39AutoVectorizingCopyWithAssumedAlignmentILi128EEENSA_21SM90_TMA_STORE_IM2COLES1F_S2C_S2C_EEEvvEEEEvNT_6ParamsE,"aw",@nobits
	.sectionflags	@""
	.align	16
	.zero		1024


//--------------------- .nv.shared.reserved.0     --------------------------
	.section	.nv.shared.reserved.0,"aw",@nobits
	.weak		__nv_reservedSMEM_offset_0_alias
	.size		__nv_reservedSMEM_offset_0_alias, 0, 64
	.other		__nv_reservedSMEM_offset_0_alias,@"STO_CUDA_RESERVED_SHARED STV_DEFAULT"
__nv_reservedSMEM_offset_0_alias:
	.zero		0
.nv.shared.reserved.0:
	.zero		64
	.weak		__nv_reservedSMEM_tcgen05_partition
	.type		__nv_reservedSMEM_tcgen05_partition,@object
	.size		__nv_reservedSMEM_tcgen05_partition,(.L_0 - __nv_reservedSMEM_tcgen05_partition)
__nv_reservedSMEM_tcgen05_partition:
	.zero		32
.L_0:


//--------------------- .nv.global                --------------------------
	.section	.nv.global,"aw",@nobits
.nv.global:
	.type		_ZN39_INTERNAL_d2572fad_4_k_cu_42dd35b5_28544cute1_E,@object
	.size		_ZN39_INTERNAL_d2572fad_4_k_cu_42dd35b5_28544cute1_E,(_ZN39_INTERNAL_d2572fad_4_k_cu_42dd35b5_28544cuda3std3__45__cpo6cbeginE - _ZN39_INTERNAL_d2572fad_4_k_cu_42dd35b5_28544cute1_E)
_ZN39_INTERNAL_d2572fad_4_k_cu_42dd35b5_28544cute1_E:
	.zero		1
	.type		_ZN39_INTERNAL_d2572fad_4_k_cu_42dd35b5_28544cuda3std3__45__cpo6cbeginE,@object
	.size		_ZN39_INTERNAL_d2572fad_4_k_cu_42dd35b5_28544cuda3std3__45__cpo6cbeginE,(_ZN39_INTERNAL_d2572fad_4_k_cu_42dd35b5_28544cuda3std3__48in_placeE - _ZN39_INTERNAL_d2572fad_4_k_cu_42dd35b5_28544cuda3std3__45__cpo6cbeginE)
_ZN39_INTERNAL_d2572fad_4_k_cu_42dd35b5_28544cuda3std3__45__cpo6cbeginE:
	.zero		1
	.type		_ZN39_INTERNAL_d2572fad_4_k_cu_42dd35b5_28544cuda3std3__48in_placeE,@object
	.size		_ZN39_INTERNAL_d2572fad_4_k_cu_42dd35b5_28544cuda3std3__48in_placeE,(_ZN39_INTERNAL_d2572fad_4_k_cu_42dd35b5_28544cuda3std6ranges3__45__cpo9iter_moveE - _ZN39_INTERNAL_d2572fad_4_k_cu_42dd35b5_28544cuda3std3__48in_placeE)
_ZN39_INTERNAL_d2572fad_4_k_cu_42dd35b5_28544cuda3std3__48in_placeE:
	.zero		1
	.type		_ZN39_INTERNAL_d2572fad_4_k_cu_42dd35b5_28544cuda3std6ranges3__45__cpo9iter_moveE,@object
	.size		_ZN39_INTERNAL_d2572fad_4_k_cu_42dd35b5_28544cuda3std6ranges3__45__cpo9iter_moveE,(_ZN39_INTERNAL_d2572fad_4_k_cu_42dd35b5_28544cuda3std3__45__cpo5beginE - _ZN39_INTERNAL_d2572fad_4_k_cu_42dd35b5_28544cuda3std6ranges3__45__cpo9iter_moveE)
_ZN39_INTERNAL_d2572fad_4_k_cu_42dd35b5_28544cuda3std6ranges3__45__cpo9iter_moveE:
	.zero		1
	.type		_ZN39_INTERNAL_d2572fad_4_k_cu_42dd35b5_28544cuda3std3__45__cpo5beginE,@object
	.size		_ZN39_INTERNAL_d2572fad_4_k_cu_42dd35b5_28544cuda3std3__45__cpo5beginE,(_ZN39_INTERNAL_d2572fad_4_k_cu_42dd35b5_28544cuda3std3__441_GLOBAL__N__d2572fad_4_k_cu_42dd35b5_28546ignoreE - _ZN39_INTERNAL_d2572fad_4_k_cu_42dd35b5_28544cuda3std3__45__cpo5beginE)
_ZN39_INTERNAL_d2572fad_4_k_cu_42dd35b5_28544cuda3std3__45__cpo5beginE:
	.zero		1
	.type		_ZN39_INTERNAL_d2572fad_4_k_cu_42dd35b5_28544cuda3std3__441_GLOBAL__N__d2572fad_4_k_cu_42dd35b5_28546ignoreE,@object
	.size		_ZN39_INTERNAL_d2572fad_4_k_cu_42dd35b5_28544cuda3std3__441_GLOBAL__N__d2572fad_4_k_cu_42dd35b5_28546ignoreE,(_ZN39_INTERNAL_d2572fad_4_k_cu_42dd35b5_28544cute7productE - _ZN39_INTERNAL_d2572fad_4_k_cu_42dd35b5_28544cuda3std3__441_GLOBAL__N__d2572fad_4_k_cu_42dd35b5_28546ignoreE)
_ZN39_INTERNAL_d2572fad_4_k_cu_42dd35b5_28544cuda3std3__441_GLOBAL__N__d2572fad_4_k_cu_42dd35b5_28546ignoreE:
	.zero		1
	.type		_ZN39_INTERNAL_d2572fad_4_k_cu_42dd35b5_28544cute7productE,@object
	.size		_ZN39_INTERNAL_d2572fad_4_k_cu_42dd35b5_28544cute7productE,(_ZN39_INTERNAL_d2572fad_4_k_cu_42dd35b5_28544cuda3std3__45__cpo3endE - _ZN39_INTERNAL_d2572fad_4_k_cu_42dd35b5_28544cute7productE)
_ZN39_INTERNAL_d2572fad_4_k_cu_42dd35b5_28544cute7productE:
	.zero		1
	.type		_ZN39_INTERNAL_d2572fad_4_k_cu_42dd35b5_28544cuda3std3__45__cpo3endE,@object
	.size		_ZN39_INTERNAL_d2572fad_4_k_cu_42dd35b5_28544cuda3std3__45__cpo3endE,(_ZN39_INTERNAL_d2572fad_4_k_cu_42dd35b5_28544cuda3std3__419piecewise_constructE - _ZN39_INTERNAL_d2572fad_4_k_cu_42dd35b5_28544cuda3std3__45__cpo3endE)
_ZN39_INTERNAL_d2572fad_4_k_cu_42dd35b5_28544cuda3std3__45__cpo3endE:
	.zero		1
	.type		_ZN39_INTERNAL_d2572fad_4_k_cu_42dd35b5_28544cuda3std3__419piecewise_constructE,@object
	.size		_ZN39_INTERNAL_d2572fad_4_k_cu_42dd35b5_28544cuda3std3__419piecewise_constructE,(_ZN39_INTERNAL_d2572fad_4_k_cu_42dd35b5_28544cuda3std3__45__cpo4cendE - _ZN39_INTERNAL_d2572fad_4_k_cu_42dd35b5_28544cuda3std3__419piecewise_constructE)
_ZN39_INTERNAL_d2572fad_4_k_cu_42dd35b5_28544cuda3std3__419piecewise_constructE:
	.zero		1
	.type		_ZN39_INTERNAL_d2572fad_4_k_cu_42dd35b5_28544cuda3std3__45__cpo4cendE,@object
	.size		_ZN39_INTERNAL_d2572fad_4_k_cu_42dd35b5_28544cuda3std3__45__cpo4cendE,(_ZN39_INTERNAL_d2572fad_4_k_cu_42dd35b5_28544cuda3std6ranges3__45__cpo4swapE - _ZN39_INTERNAL_d2572fad_4_k_cu_42dd35b5_28544cuda3std3__45__cpo4cendE)
_ZN39_INTERNAL_d2572fad_4_k_cu_42dd35b5_28544cuda3std3__45__cpo4cendE:
	.zero		1
	.type		_ZN39_INTERNAL_d2572fad_4_k_cu_42dd35b5_28544cuda3std6ranges3__45__cpo4swapE,@object
	.size		_ZN39_INTERNAL_d2572fad_4_k_cu_42dd35b5_28544cuda3std6ranges3__45__cpo4swapE,(.L_10 - _ZN39_INTERNAL_d2572fad_4_k_cu_42dd35b5_28544cuda3std6ranges3__45__cpo4swapE)
_ZN39_INTERNAL_d2572fad_4_k_cu_42dd35b5_28544cuda3std6ranges3__45__cpo4swapE:
	.zero		1
.L_10:


//--------------------- .nv.constant0._ZN7cutlass13device_kernelINS_4conv6kernel13ConvUniversalINS1_16ConvProblemShapeILNS1_8OperatorE1ELi3EEENS1_10collective14CollectiveConvINS1_47MainloopSm100TmaUmmaWarpSpecializedImplicitGemmILS5_1ELi20ELi3ELi1ELi2EN4cute5tupleIJNSA_1CILi2EEENSC_ILi1EEESE_EEEEENSB_IJNSC_ILi256EEENSC_ILi64EEENSB_IJNSC_ILi32EEEEEEEEENS_10bfloat16_tESM_NSA_8TiledMMAINSA_8MMA_AtomIJNSA_26SM100_MMA_F16BF16_2x1SM_SSISM_SM_fLi256ELi64ELNSA_4UMMA5MajorE0ELSR_1ELNSQ_7ScaleInE0ELSS_0EEEEEENSA_6LayoutINSB_IJSE_SE_SE_EEENSB_IJNSC_ILi0EEESX_SX_EEEEENSB_IJNSA_10UnderscoreES10_S10_EEEEENS7_6detail27Sm100ImplicitGemmTileTraitsINSA_25SM100_TMA_2SM_LOAD_IM2COLENSA_14ComposedLayoutINSA_7SwizzleILi2ELi4ELi3EEENSA_18smem_ptr_flag_bitsILi16EEENSV_INSB_IJNSC_ILi8EEESJ_EEENSB_IJSJ_SE_EEEEEEEvEENS14_INSA_18SM100_TMA_2SM_LOADENS16_IS18_S1A_NSV_INSB_IJSJ_S1B_EEENSB_IJSE_SJ_EEEEEEEvEEEENS_8epilogue10collective18CollectiveEpilogueINS1O_23Sm100TmaWarpSpecializedILi3ELi2ELi32ELb1ELb0EEEJNSB_IJNSC_ILi128EEESI_SK_EEENSB_IJNSV_IS1T_SE_EENSV_ISJ_SE_EEEEESM_NSB_IJNSB_IJllllEEESE_SX_EEESM_S1Z_NS1O_6fusion15FusionCallbacksIS1S_NS20_17LinearCombinationISM_fSM_fLNS_15FloatRoundStyleE2EEES1U_S1X_JEEENSA_5SM1004TMEM4LOAD26SM100_TMEM_LOAD_32dp32b32xENSA_20SM90_TMA_LOAD_IM2COLES1F_NSA_39AutoVectorizingCopyWithAssumedAlignmentILi128EEENSA_21SM90_TMA_STORE_IM2COLES1F_S2C_S2C_EEEvvEEEEvNT_6ParamsE --------------------------
	.section	.nv.constant0._ZN7cutlass13device_kernelINS_4conv6kernel13ConvUniversalINS1_16ConvProblemShapeILNS1_8OperatorE1ELi3EEENS1_10collective14CollectiveConvINS1_47MainloopSm100TmaUmmaWarpSpecializedImplicitGemmILS5_1ELi20ELi3ELi1ELi2EN4cute5tupleIJNSA_1CILi2EEENSC_ILi1EEESE_EEEEENSB_IJNSC_ILi256EEENSC_ILi64EEENSB_IJNSC_ILi32EEEEEEEEENS_10bfloat16_tESM_NSA_8TiledMMAINSA_8MMA_AtomIJNSA_26SM100_MMA_F16BF16_2x1SM_SSISM_SM_fLi256ELi64ELNSA_4UMMA5MajorE0ELSR_1ELNSQ_7ScaleInE0ELSS_0EEEEEENSA_6LayoutINSB_IJSE_SE_SE_EEENSB_IJNSC_ILi0EEESX_SX_EEEEENSB_IJNSA_10UnderscoreES10_S10_EEEEENS7_6detail27Sm100ImplicitGemmTileTraitsINSA_25SM100_TMA_2SM_LOAD_IM2COLENSA_14ComposedLayoutINSA_7SwizzleILi2ELi4ELi3EEENSA_18smem_ptr_flag_bitsILi16EEENSV_INSB_IJNSC_ILi8EEESJ_EEENSB_IJSJ_SE_EEEEEEEvEENS14_INSA_18SM100_TMA_2SM_LOADENS16_IS18_S1A_NSV_INSB_IJSJ_S1B_EEENSB_IJSE_SJ_EEEEEEEvEEEENS_8epilogue10collective18CollectiveEpilogueINS1O_23Sm100TmaWarpSpecializedILi3ELi2ELi32ELb1ELb0EEEJNSB_IJNSC_ILi128EEESI_SK_EEENSB_IJNSV_IS1T_SE_EENSV_ISJ_SE_EEEEESM_NSB_IJNSB_IJllllEEESE_SX_EEESM_S1Z_NS1O_6fusion15FusionCallbacksIS1S_NS20_17LinearCombinationISM_fSM_fLNS_15FloatRoundStyleE2EEES1U_S1X_JEEENSA_5SM1004TMEM4LOAD26SM100_TMEM_LOAD_32dp32b32xENSA_20SM90_TMA_LOAD_IM2COLES1F_NSA_39AutoVectorizingCopyWithAssumedAlignmentILi128EEENSA_21SM90_TMA_STORE_IM2COLES1F_S2C_S2C_EEEvvEEEEvNT_6ParamsE,"a",@progbits
	.sectionflags	@""
	.align	4
.nv.constant0._ZN7cutlass13device_kernelINS_4conv6kernel13ConvUniversalINS1_16ConvProblemShapeILNS1_8OperatorE1ELi3EEENS1_10collective14CollectiveConvINS1_47MainloopSm100TmaUmmaWarpSpecializedImplicitGemmILS5_1ELi20ELi3ELi1ELi2EN4cute5tupleIJNSA_1CILi2EEENSC_ILi1EEESE_EEEEENSB_IJNSC_ILi256EEENSC_ILi64EEENSB_IJNSC_ILi32EEEEEEEEENS_10bfloat16_tESM_NSA_8TiledMMAINSA_8MMA_AtomIJNSA_26SM100_MMA_F16BF16_2x1SM_SSISM_SM_fLi256ELi64ELNSA_4UMMA5MajorE0ELSR_1ELNSQ_7ScaleInE0ELSS_0EEEEEENSA_6LayoutINSB_IJSE_SE_SE_EEENSB_IJNSC_ILi0EEESX_SX_EEEEENSB_IJNSA_10UnderscoreES10_S10_EEEEENS7_6detail27Sm100ImplicitGemmTileTraitsINSA_25SM100_TMA_2SM_LOAD_IM2COLENSA_14ComposedLayoutINSA_7SwizzleILi2ELi4ELi3EEENSA_18smem_ptr_flag_bitsILi16EEENSV_INSB_IJNSC_ILi8EEESJ_EEENSB_IJSJ_SE_EEEEEEEvEENS14_INSA_18SM100_TMA_2SM_LOADENS16_IS18_S1A_NSV_INSB_IJSJ_S1B_EEENSB_IJSE_SJ_EEEEEEEvEEEENS_8epilogue10collective18CollectiveEpilogueINS1O_23Sm100TmaWarpSpecializedILi3ELi2ELi32ELb1ELb0EEEJNSB_IJNSC_ILi128EEESI_SK_EEENSB_IJNSV_IS1T_SE_EENSV_ISJ_SE_EEEEESM_NSB_IJNSB_IJllllEEESE_SX_EEESM_S1Z_NS1O_6fusion15FusionCallbacksIS1S_NS20_17LinearCombinationISM_fSM_fLNS_15FloatRoundStyleE2EEES1U_S1X_JEEENSA_5SM1004TMEM4LOAD26SM100_TMEM_LOAD_32dp32b32xENSA_20SM90_TMA_LOAD_IM2COLES1F_NSA_39AutoVectorizingCopyWithAssumedAlignmentILi128EEENSA_21SM90_TMA_STORE_IM2COLES1F_S2C_S2C_EEEvvEEEEvNT_6ParamsE:
	.zero		3200


//--------------------- SYMBOLS --------------------------

	.type		.nv.reservedSmem.offset0,@object
	.size		.nv.reservedSmem.offset0,0x4
	.type		.nv.reservedSmem.cap,@object
	.size		.nv.reservedSmem.cap,0x4
	.type		__assertfail,@function
